//
// Generated by NVIDIA NVVM Compiler
//
// Compiler Build ID: CL-36424714
// Cuda compilation tools, release 13.0, V13.0.88
// Based on NVVM 20.0.0
//

.version 9.0
.target sm_100
.address_size 64

	// .globl	_Z23ultraFastTensor64KernelPK6float2PS_i
.extern .shared .align 16 .b8 shmem[];

.visible .entry _Z23ultraFastTensor64KernelPK6float2PS_i(
	.param .u64 .ptr .align 1 _Z23ultraFastTensor64KernelPK6float2PS_i_param_0,
	.param .u64 .ptr .align 1 _Z23ultraFastTensor64KernelPK6float2PS_i_param_1,
	.param .u32 _Z23ultraFastTensor64KernelPK6float2PS_i_param_2
)
{
	.reg .pred 	%p<5>;
	.reg .b16 	%rs<8>;
	.reg .b32 	%r<133>;
	.reg .b32 	%f<8>;
	.reg .b64 	%rd<9>;

	ld.param.u64 	%rd1, [_Z23ultraFastTensor64KernelPK6float2PS_i_param_0];
	ld.param.u64 	%rd2, [_Z23ultraFastTensor64KernelPK6float2PS_i_param_1];
	ld.param.u32 	%r4, [_Z23ultraFastTensor64KernelPK6float2PS_i_param_2];
	mov.u32 	%r1, %tid.x;
	shr.u32 	%r2, %r1, 5;
	mov.u32 	%r5, %ctaid.x;
	mov.u32 	%r6, %ntid.x;
	shr.u32 	%r7, %r6, 5;
	mad.lo.s32 	%r3, %r7, %r5, %r2;
	setp.ge.s32 	%p1, %r3, %r4;
	@%p1 bra 	$L__BB0_7;
	setp.gt.u32 	%p2, %r1, 63;
	@%p2 bra 	$L__BB0_3;
	shl.b32 	%r8, %r3, 6;
	add.s32 	%r9, %r8, %r1;
	and.b32  	%r10, %r1, 7;
	cvta.to.global.u64 	%rd3, %rd1;
	mul.wide.s32 	%rd4, %r9, 8;
	add.s64 	%rd5, %rd3, %rd4;
	ld.global.v2.f32 	{%f1, %f2}, [%rd5];
	// begin inline asm
	{  cvt.rn.f16.f32 %rs1, %f1;}

	// end inline asm
	shl.b32 	%r11, %r1, 3;
	and.b32  	%r12, %r11, 448;
	or.b32  	%r13, %r12, %r10;
	shl.b32 	%r14, %r13, 1;
	mov.u32 	%r15, shmem;
	add.s32 	%r16, %r15, %r14;
	st.shared.u16 	[%r16], %rs1;
	// begin inline asm
	{  cvt.rn.f16.f32 %rs2, %f2;}

	// end inline asm
	st.shared.u16 	[%r16+8192], %rs2;
	mov.f32 	%f3, 0f00000000;
	// begin inline asm
	{  cvt.rn.f16.f32 %rs3, %f3;}

	// end inline asm
	st.shared.u16 	[%r16+16], %rs3;
	st.shared.u16 	[%r16+8208], %rs3;
	st.shared.u16 	[%r16+32], %rs3;
	st.shared.u16 	[%r16+8224], %rs3;
	st.shared.u16 	[%r16+48], %rs3;
	st.shared.u16 	[%r16+8240], %rs3;
	st.shared.u16 	[%r16+64], %rs3;
	st.shared.u16 	[%r16+8256], %rs3;
	st.shared.u16 	[%r16+80], %rs3;
	st.shared.u16 	[%r16+8272], %rs3;
	st.shared.u16 	[%r16+96], %rs3;
	st.shared.u16 	[%r16+8288], %rs3;
	st.shared.u16 	[%r16+112], %rs3;
	st.shared.u16 	[%r16+8304], %rs3;
$L__BB0_3:
	bar.sync 	0;
	setp.ge.s32 	%p3, %r2, %r4;
	@%p3 bra 	$L__BB0_5;
	mov.u32 	%r17, shmem;
	mov.b32 	%r18, 64;
	wmma.load.a.sync.aligned.row.m16n16k16.shared.f16 	{%r19, %r20, %r21, %r22, %r23, %r24, %r25, %r26}, [%r17], %r18;
	add.s32 	%r27, %r17, 8192;
	wmma.load.a.sync.aligned.row.m16n16k16.shared.f16 	{%r28, %r29, %r30, %r31, %r32, %r33, %r34, %r35}, [%r27], %r18;
	mov.f32 	%f4, 0f3F34FDF4;
	// begin inline asm
	{  cvt.rn.f16.f32 %rs4, %f4;}

	// end inline asm
	mov.b32 	%r36, {%rs4, %rs4};
	mov.f32 	%f5, 0f00000000;
	// begin inline asm
	{  cvt.rn.f16.f32 %rs5, %f5;}

	// end inline asm
	mov.b32 	%r37, {%rs5, %rs5};
	wmma.mma.sync.aligned.row.col.m16n16k16.f16.f16 {%r38, %r39, %r40, %r41}, {%r19, %r20, %r21, %r22, %r23, %r24, %r25, %r26}, {%r36, %r36, %r36, %r36, %r36, %r36, %r36, %r36}, {%r37, %r37, %r37, %r37};
	wmma.mma.sync.aligned.row.col.m16n16k16.f16.f16 {%r42, %r43, %r44, %r45}, {%r19, %r20, %r21, %r22, %r23, %r24, %r25, %r26}, {%r36, %r36, %r36, %r36, %r36, %r36, %r36, %r36}, {%r37, %r37, %r37, %r37};
	wmma.store.d.sync.aligned.row.m16n16k16.shared.f16 	[%r17], {%r38, %r39, %r40, %r41}, %r18;
	wmma.store.d.sync.aligned.row.m16n16k16.shared.f16 	[%r27], {%r42, %r43, %r44, %r45}, %r18;
	add.s32 	%r46, %r17, 32;
	wmma.load.a.sync.aligned.row.m16n16k16.shared.f16 	{%r47, %r48, %r49, %r50, %r51, %r52, %r53, %r54}, [%r46], %r18;
	add.s32 	%r55, %r17, 8224;
	wmma.load.a.sync.aligned.row.m16n16k16.shared.f16 	{%r56, %r57, %r58, %r59, %r60, %r61, %r62, %r63}, [%r55], %r18;
	wmma.mma.sync.aligned.row.col.m16n16k16.f16.f16 {%r64, %r65, %r66, %r67}, {%r47, %r48, %r49, %r50, %r51, %r52, %r53, %r54}, {%r36, %r36, %r36, %r36, %r36, %r36, %r36, %r36}, {%r37, %r37, %r37, %r37};
	wmma.mma.sync.aligned.row.col.m16n16k16.f16.f16 {%r68, %r69, %r70, %r71}, {%r47, %r48, %r49, %r50, %r51, %r52, %r53, %r54}, {%r36, %r36, %r36, %r36, %r36, %r36, %r36, %r36}, {%r37, %r37, %r37, %r37};
	wmma.store.d.sync.aligned.row.m16n16k16.shared.f16 	[%r46], {%r64, %r65, %r66, %r67}, %r18;
	wmma.store.d.sync.aligned.row.m16n16k16.shared.f16 	[%r55], {%r68, %r69, %r70, %r71}, %r18;
	add.s32 	%r72, %r17, 2048;
	wmma.load.a.sync.aligned.row.m16n16k16.shared.f16 	{%r73, %r74, %r75, %r76, %r77, %r78, %r79, %r80}, [%r72], %r18;
	add.s32 	%r81, %r17, 10240;
	wmma.load.a.sync.aligned.row.m16n16k16.shared.f16 	{%r82, %r83, %r84, %r85, %r86, %r87, %r88, %r89}, [%r81], %r18;
	wmma.mma.sync.aligned.row.col.m16n16k16.f16.f16 {%r90, %r91, %r92, %r93}, {%r73, %r74, %r75, %r76, %r77, %r78, %r79, %r80}, {%r36, %r36, %r36, %r36, %r36, %r36, %r36, %r36}, {%r37, %r37, %r37, %r37};
	wmma.mma.sync.aligned.row.col.m16n16k16.f16.f16 {%r94, %r95, %r96, %r97}, {%r73, %r74, %r75, %r76, %r77, %r78, %r79, %r80}, {%r36, %r36, %r36, %r36, %r36, %r36, %r36, %r36}, {%r37, %r37, %r37, %r37};
	wmma.store.d.sync.aligned.row.m16n16k16.shared.f16 	[%r72], {%r90, %r91, %r92, %r93}, %r18;
	wmma.store.d.sync.aligned.row.m16n16k16.shared.f16 	[%r81], {%r94, %r95, %r96, %r97}, %r18;
	add.s32 	%r98, %r17, 2080;
	wmma.load.a.sync.aligned.row.m16n16k16.shared.f16 	{%r99, %r100, %r101, %r102, %r103, %r104, %r105, %r106}, [%r98], %r18;
	add.s32 	%r107, %r17, 10272;
	wmma.load.a.sync.aligned.row.m16n16k16.shared.f16 	{%r108, %r109, %r110, %r111, %r112, %r113, %r114, %r115}, [%r107], %r18;
	wmma.mma.sync.aligned.row.col.m16n16k16.f16.f16 {%r116, %r117, %r118, %r119}, {%r99, %r100, %r101, %r102, %r103, %r104, %r105, %r106}, {%r36, %r36, %r36, %r36, %r36, %r36, %r36, %r36}, {%r37, %r37, %r37, %r37};
	wmma.mma.sync.aligned.row.col.m16n16k16.f16.f16 {%r120, %r121, %r122, %r123}, {%r99, %r100, %r101, %r102, %r103, %r104, %r105, %r106}, {%r36, %r36, %r36, %r36, %r36, %r36, %r36, %r36}, {%r37, %r37, %r37, %r37};
	wmma.store.d.sync.aligned.row.m16n16k16.shared.f16 	[%r98], {%r116, %r117, %r118, %r119}, %r18;
	wmma.store.d.sync.aligned.row.m16n16k16.shared.f16 	[%r107], {%r120, %r121, %r122, %r123}, %r18;
$L__BB0_5:
	setp.gt.u32 	%p4, %r1, 63;
	bar.sync 	0;
	@%p4 bra 	$L__BB0_7;
	shl.b32 	%r124, %r3, 6;
	add.s32 	%r125, %r124, %r1;
	and.b32  	%r126, %r1, 7;
	shl.b32 	%r127, %r1, 3;
	and.b32  	%r128, %r127, 448;
	or.b32  	%r129, %r128, %r126;
	shl.b32 	%r130, %r129, 1;
	mov.u32 	%r131, shmem;
	add.s32 	%r132, %r131, %r130;
	ld.shared.u16 	%rs6, [%r132];
	// begin inline asm
	{  cvt.f32.f16 %f6, %rs6;}

	// end inline asm
	cvta.to.global.u64 	%rd6, %rd2;
	mul.wide.s32 	%rd7, %r125, 8;
	add.s64 	%rd8, %rd6, %rd7;
	ld.shared.u16 	%rs7, [%r132+8192];
	// begin inline asm
	{  cvt.f32.f16 %f7, %rs7;}

	// end inline asm
	st.global.v2.f32 	[%rd8], {%f6, %f7};
$L__BB0_7:
	ret;

}
	// .globl	_Z24ultraFastTensor128KernelPK6float2PS_i
.visible .entry _Z24ultraFastTensor128KernelPK6float2PS_i(
	.param .u64 .ptr .align 1 _Z24ultraFastTensor128KernelPK6float2PS_i_param_0,
	.param .u64 .ptr .align 1 _Z24ultraFastTensor128KernelPK6float2PS_i_param_1,
	.param .u32 _Z24ultraFastTensor128KernelPK6float2PS_i_param_2
)
{
	.reg .pred 	%p<6>;
	.reg .b16 	%rs<9>;
	.reg .b32 	%r<129>;
	.reg .b32 	%f<9>;
	.reg .b64 	%rd<8>;

	ld.param.u64 	%rd4, [_Z24ultraFastTensor128KernelPK6float2PS_i_param_0];
	ld.param.u64 	%rd5, [_Z24ultraFastTensor128KernelPK6float2PS_i_param_1];
	ld.param.u32 	%r10, [_Z24ultraFastTensor128KernelPK6float2PS_i_param_2];
	mov.u32 	%r1, %tid.x;
	shr.u32 	%r2, %r1, 5;
	mov.u32 	%r11, %ctaid.x;
	mov.u32 	%r12, %ntid.x;
	shr.u32 	%r13, %r12, 5;
	mul.lo.s32 	%r3, %r13, %r11;
	add.s32 	%r14, %r3, %r2;
	setp.ge.s32 	%p1, %r14, %r10;
	@%p1 bra 	$L__BB1_9;
	shl.b32 	%r16, %r3, 7;
	add.s32 	%r127, %r16, %r1;
	shl.b32 	%r17, %r1, 1;
	mov.u32 	%r18, shmem;
	add.s32 	%r5, %r18, %r17;
	cvta.to.global.u64 	%rd1, %rd4;
	cvta.to.global.u64 	%rd2, %rd5;
	mov.b32 	%r128, 0;
$L__BB1_2:
	setp.gt.u32 	%p2, %r1, 31;
	mul.wide.s32 	%rd3, %r127, 8;
	@%p2 bra 	$L__BB1_4;
	add.s64 	%rd6, %rd1, %rd3;
	ld.global.v2.f32 	{%f1, %f2}, [%rd6];
	// begin inline asm
	{  cvt.rn.f16.f32 %rs1, %f1;}

	// end inline asm
	st.shared.u16 	[%r5], %rs1;
	// begin inline asm
	{  cvt.rn.f16.f32 %rs2, %f2;}

	// end inline asm
	st.shared.u16 	[%r5+2048], %rs2;
	mov.f32 	%f3, 0f00000000;
	// begin inline asm
	{  cvt.rn.f16.f32 %rs3, %f3;}

	// end inline asm
	st.shared.u16 	[%r5+64], %rs3;
	st.shared.u16 	[%r5+2112], %rs3;
	st.shared.u16 	[%r5+128], %rs3;
	st.shared.u16 	[%r5+2176], %rs3;
	st.shared.u16 	[%r5+192], %rs3;
	st.shared.u16 	[%r5+2240], %rs3;
	st.shared.u16 	[%r5+256], %rs3;
	st.shared.u16 	[%r5+2304], %rs3;
	st.shared.u16 	[%r5+320], %rs3;
	st.shared.u16 	[%r5+2368], %rs3;
	st.shared.u16 	[%r5+384], %rs3;
	st.shared.u16 	[%r5+2432], %rs3;
	st.shared.u16 	[%r5+448], %rs3;
	st.shared.u16 	[%r5+2496], %rs3;
	st.shared.u16 	[%r5+512], %rs3;
	st.shared.u16 	[%r5+2560], %rs3;
	st.shared.u16 	[%r5+576], %rs3;
	st.shared.u16 	[%r5+2624], %rs3;
	st.shared.u16 	[%r5+640], %rs3;
	st.shared.u16 	[%r5+2688], %rs3;
	st.shared.u16 	[%r5+704], %rs3;
	st.shared.u16 	[%r5+2752], %rs3;
	st.shared.u16 	[%r5+768], %rs3;
	st.shared.u16 	[%r5+2816], %rs3;
	st.shared.u16 	[%r5+832], %rs3;
	st.shared.u16 	[%r5+2880], %rs3;
	st.shared.u16 	[%r5+896], %rs3;
	st.shared.u16 	[%r5+2944], %rs3;
	st.shared.u16 	[%r5+960], %rs3;
	st.shared.u16 	[%r5+3008], %rs3;
	st.shared.u16 	[%r5+1024], %rs3;
	st.shared.u16 	[%r5+3072], %rs3;
	st.shared.u16 	[%r5+1088], %rs3;
	st.shared.u16 	[%r5+3136], %rs3;
	st.shared.u16 	[%r5+1152], %rs3;
	st.shared.u16 	[%r5+3200], %rs3;
	st.shared.u16 	[%r5+1216], %rs3;
	st.shared.u16 	[%r5+3264], %rs3;
	st.shared.u16 	[%r5+1280], %rs3;
	st.shared.u16 	[%r5+3328], %rs3;
	st.shared.u16 	[%r5+1344], %rs3;
	st.shared.u16 	[%r5+3392], %rs3;
	st.shared.u16 	[%r5+1408], %rs3;
	st.shared.u16 	[%r5+3456], %rs3;
	st.shared.u16 	[%r5+1472], %rs3;
	st.shared.u16 	[%r5+3520], %rs3;
	st.shared.u16 	[%r5+1536], %rs3;
	st.shared.u16 	[%r5+3584], %rs3;
	st.shared.u16 	[%r5+1600], %rs3;
	st.shared.u16 	[%r5+3648], %rs3;
	st.shared.u16 	[%r5+1664], %rs3;
	st.shared.u16 	[%r5+3712], %rs3;
	st.shared.u16 	[%r5+1728], %rs3;
	st.shared.u16 	[%r5+3776], %rs3;
	st.shared.u16 	[%r5+1792], %rs3;
	st.shared.u16 	[%r5+3840], %rs3;
	st.shared.u16 	[%r5+1856], %rs3;
	st.shared.u16 	[%r5+3904], %rs3;
	st.shared.u16 	[%r5+1920], %rs3;
	st.shared.u16 	[%r5+3968], %rs3;
	st.shared.u16 	[%r5+1984], %rs3;
	st.shared.u16 	[%r5+4032], %rs3;
$L__BB1_4:
	setp.ge.s32 	%p3, %r2, %r10;
	bar.sync 	0;
	@%p3 bra 	$L__BB1_6;
	mov.u32 	%r19, shmem;
	mov.b32 	%r20, 32;
	wmma.load.a.sync.aligned.row.m16n16k16.shared.f16 	{%r21, %r22, %r23, %r24, %r25, %r26, %r27, %r28}, [%r19], %r20;
	add.s32 	%r29, %r19, 2048;
	wmma.load.a.sync.aligned.row.m16n16k16.shared.f16 	{%r30, %r31, %r32, %r33, %r34, %r35, %r36, %r37}, [%r29], %r20;
	mov.f32 	%f4, 0f3F666666;
	// begin inline asm
	{  cvt.rn.f16.f32 %rs4, %f4;}

	// end inline asm
	mov.b32 	%r38, {%rs4, %rs4};
	mov.f32 	%f5, 0f3DCCCCCD;
	// begin inline asm
	{  cvt.rn.f16.f32 %rs5, %f5;}

	// end inline asm
	mov.b32 	%r39, {%rs5, %rs5};
	mov.f32 	%f6, 0f00000000;
	// begin inline asm
	{  cvt.rn.f16.f32 %rs6, %f6;}

	// end inline asm
	mov.b32 	%r40, {%rs6, %rs6};
	wmma.mma.sync.aligned.row.col.m16n16k16.f16.f16 {%r41, %r42, %r43, %r44}, {%r21, %r22, %r23, %r24, %r25, %r26, %r27, %r28}, {%r38, %r38, %r38, %r38, %r38, %r38, %r38, %r38}, {%r40, %r40, %r40, %r40};
	wmma.mma.sync.aligned.row.col.m16n16k16.f16.f16 {%r45, %r46, %r47, %r48}, {%r21, %r22, %r23, %r24, %r25, %r26, %r27, %r28}, {%r39, %r39, %r39, %r39, %r39, %r39, %r39, %r39}, {%r40, %r40, %r40, %r40};
	wmma.store.d.sync.aligned.row.m16n16k16.shared.f16 	[%r19], {%r41, %r42, %r43, %r44}, %r20;
	wmma.store.d.sync.aligned.row.m16n16k16.shared.f16 	[%r29], {%r45, %r46, %r47, %r48}, %r20;
	add.s32 	%r49, %r19, 32;
	wmma.load.a.sync.aligned.row.m16n16k16.shared.f16 	{%r50, %r51, %r52, %r53, %r54, %r55, %r56, %r57}, [%r49], %r20;
	add.s32 	%r58, %r19, 2080;
	wmma.load.a.sync.aligned.row.m16n16k16.shared.f16 	{%r59, %r60, %r61, %r62, %r63, %r64, %r65, %r66}, [%r58], %r20;
	wmma.mma.sync.aligned.row.col.m16n16k16.f16.f16 {%r67, %r68, %r69, %r70}, {%r50, %r51, %r52, %r53, %r54, %r55, %r56, %r57}, {%r38, %r38, %r38, %r38, %r38, %r38, %r38, %r38}, {%r40, %r40, %r40, %r40};
	wmma.mma.sync.aligned.row.col.m16n16k16.f16.f16 {%r71, %r72, %r73, %r74}, {%r50, %r51, %r52, %r53, %r54, %r55, %r56, %r57}, {%r39, %r39, %r39, %r39, %r39, %r39, %r39, %r39}, {%r40, %r40, %r40, %r40};
	wmma.store.d.sync.aligned.row.m16n16k16.shared.f16 	[%r49], {%r67, %r68, %r69, %r70}, %r20;
	wmma.store.d.sync.aligned.row.m16n16k16.shared.f16 	[%r58], {%r71, %r72, %r73, %r74}, %r20;
	add.s32 	%r75, %r19, 1024;
	wmma.load.a.sync.aligned.row.m16n16k16.shared.f16 	{%r76, %r77, %r78, %r79, %r80, %r81, %r82, %r83}, [%r75], %r20;
	add.s32 	%r84, %r19, 3072;
	wmma.load.a.sync.aligned.row.m16n16k16.shared.f16 	{%r85, %r86, %r87, %r88, %r89, %r90, %r91, %r92}, [%r84], %r20;
	wmma.mma.sync.aligned.row.col.m16n16k16.f16.f16 {%r93, %r94, %r95, %r96}, {%r76, %r77, %r78, %r79, %r80, %r81, %r82, %r83}, {%r38, %r38, %r38, %r38, %r38, %r38, %r38, %r38}, {%r40, %r40, %r40, %r40};
	wmma.mma.sync.aligned.row.col.m16n16k16.f16.f16 {%r97, %r98, %r99, %r100}, {%r76, %r77, %r78, %r79, %r80, %r81, %r82, %r83}, {%r39, %r39, %r39, %r39, %r39, %r39, %r39, %r39}, {%r40, %r40, %r40, %r40};
	wmma.store.d.sync.aligned.row.m16n16k16.shared.f16 	[%r75], {%r93, %r94, %r95, %r96}, %r20;
	wmma.store.d.sync.aligned.row.m16n16k16.shared.f16 	[%r84], {%r97, %r98, %r99, %r100}, %r20;
	add.s32 	%r101, %r19, 1056;
	wmma.load.a.sync.aligned.row.m16n16k16.shared.f16 	{%r102, %r103, %r104, %r105, %r106, %r107, %r108, %r109}, [%r101], %r20;
	add.s32 	%r110, %r19, 3104;
	wmma.load.a.sync.aligned.row.m16n16k16.shared.f16 	{%r111, %r112, %r113, %r114, %r115, %r116, %r117, %r118}, [%r110], %r20;
	wmma.mma.sync.aligned.row.col.m16n16k16.f16.f16 {%r119, %r120, %r121, %r122}, {%r102, %r103, %r104, %r105, %r106, %r107, %r108, %r109}, {%r38, %r38, %r38, %r38, %r38, %r38, %r38, %r38}, {%r40, %r40, %r40, %r40};
	wmma.mma.sync.aligned.row.col.m16n16k16.f16.f16 {%r123, %r124, %r125, %r126}, {%r102, %r103, %r104, %r105, %r106, %r107, %r108, %r109}, {%r39, %r39, %r39, %r39, %r39, %r39, %r39, %r39}, {%r40, %r40, %r40, %r40};
	wmma.store.d.sync.aligned.row.m16n16k16.shared.f16 	[%r101], {%r119, %r120, %r121, %r122}, %r20;
	wmma.store.d.sync.aligned.row.m16n16k16.shared.f16 	[%r110], {%r123, %r124, %r125, %r126}, %r20;
$L__BB1_6:
	setp.gt.u32 	%p4, %r1, 31;
	bar.sync 	0;
	@%p4 bra 	$L__BB1_8;
	ld.shared.u16 	%rs7, [%r5];
	// begin inline asm
	{  cvt.f32.f16 %f7, %rs7;}

	// end inline asm
	ld.shared.u16 	%rs8, [%r5+2048];
	// begin inline asm
	{  cvt.f32.f16 %f8, %rs8;}

	// end inline asm
	add.s64 	%rd7, %rd2, %rd3;
	st.global.v2.f32 	[%rd7], {%f7, %f8};
$L__BB1_8:
	bar.sync 	0;
	add.s32 	%r128, %r128, 1;
	add.s32 	%r127, %r127, 32;
	setp.ne.s32 	%p5, %r128, 4;
	@%p5 bra 	$L__BB1_2;
$L__BB1_9:
	ret;

}
	// .globl	_Z24ultraFastTensor256KernelPK6float2PS_i
.visible .entry _Z24ultraFastTensor256KernelPK6float2PS_i(
	.param .u64 .ptr .align 1 _Z24ultraFastTensor256KernelPK6float2PS_i_param_0,
	.param .u64 .ptr .align 1 _Z24ultraFastTensor256KernelPK6float2PS_i_param_1,
	.param .u32 _Z24ultraFastTensor256KernelPK6float2PS_i_param_2
)
{
	.reg .pred 	%p<6>;
	.reg .b16 	%rs<8>;
	.reg .b32 	%r<50>;
	.reg .b32 	%f<8>;
	.reg .b64 	%rd<8>;

	ld.param.u64 	%rd4, [_Z24ultraFastTensor256KernelPK6float2PS_i_param_0];
	ld.param.u64 	%rd5, [_Z24ultraFastTensor256KernelPK6float2PS_i_param_1];
	ld.param.u32 	%r10, [_Z24ultraFastTensor256KernelPK6float2PS_i_param_2];
	mov.u32 	%r1, %tid.x;
	shr.u32 	%r2, %r1, 5;
	mov.u32 	%r11, %ctaid.x;
	mov.u32 	%r12, %ntid.x;
	shr.u32 	%r13, %r12, 5;
	mul.lo.s32 	%r3, %r13, %r11;
	add.s32 	%r14, %r3, %r2;
	setp.ge.s32 	%p1, %r14, %r10;
	@%p1 bra 	$L__BB2_9;
	shl.b32 	%r16, %r3, 8;
	add.s32 	%r48, %r16, %r1;
	shl.b32 	%r17, %r1, 1;
	mov.u32 	%r18, shmem;
	add.s32 	%r5, %r18, %r17;
	cvta.to.global.u64 	%rd1, %rd4;
	cvta.to.global.u64 	%rd2, %rd5;
	mov.b32 	%r49, 0;
$L__BB2_2:
	setp.gt.u32 	%p2, %r1, 15;
	mul.wide.s32 	%rd3, %r48, 8;
	@%p2 bra 	$L__BB2_4;
	add.s64 	%rd6, %rd1, %rd3;
	ld.global.v2.f32 	{%f1, %f2}, [%rd6];
	// begin inline asm
	{  cvt.rn.f16.f32 %rs1, %f1;}

	// end inline asm
	st.shared.u16 	[%r5], %rs1;
	// begin inline asm
	{  cvt.rn.f16.f32 %rs2, %f2;}

	// end inline asm
	st.shared.u16 	[%r5+512], %rs2;
	mov.f32 	%f3, 0f00000000;
	// begin inline asm
	{  cvt.rn.f16.f32 %rs3, %f3;}

	// end inline asm
	st.shared.u16 	[%r5+32], %rs3;
	st.shared.u16 	[%r5+544], %rs3;
	st.shared.u16 	[%r5+64], %rs3;
	st.shared.u16 	[%r5+576], %rs3;
	st.shared.u16 	[%r5+96], %rs3;
	st.shared.u16 	[%r5+608], %rs3;
	st.shared.u16 	[%r5+128], %rs3;
	st.shared.u16 	[%r5+640], %rs3;
	st.shared.u16 	[%r5+160], %rs3;
	st.shared.u16 	[%r5+672], %rs3;
	st.shared.u16 	[%r5+192], %rs3;
	st.shared.u16 	[%r5+704], %rs3;
	st.shared.u16 	[%r5+224], %rs3;
	st.shared.u16 	[%r5+736], %rs3;
	st.shared.u16 	[%r5+256], %rs3;
	st.shared.u16 	[%r5+768], %rs3;
	st.shared.u16 	[%r5+288], %rs3;
	st.shared.u16 	[%r5+800], %rs3;
	st.shared.u16 	[%r5+320], %rs3;
	st.shared.u16 	[%r5+832], %rs3;
	st.shared.u16 	[%r5+352], %rs3;
	st.shared.u16 	[%r5+864], %rs3;
	st.shared.u16 	[%r5+384], %rs3;
	st.shared.u16 	[%r5+896], %rs3;
	st.shared.u16 	[%r5+416], %rs3;
	st.shared.u16 	[%r5+928], %rs3;
	st.shared.u16 	[%r5+448], %rs3;
	st.shared.u16 	[%r5+960], %rs3;
	st.shared.u16 	[%r5+480], %rs3;
	st.shared.u16 	[%r5+992], %rs3;
$L__BB2_4:
	setp.ge.s32 	%p3, %r2, %r10;
	bar.sync 	0;
	@%p3 bra 	$L__BB2_6;
	mov.u32 	%r19, shmem;
	mov.b32 	%r20, 16;
	wmma.load.a.sync.aligned.row.m16n16k16.shared.f16 	{%r21, %r22, %r23, %r24, %r25, %r26, %r27, %r28}, [%r19], %r20;
	add.s32 	%r29, %r19, 512;
	wmma.load.a.sync.aligned.row.m16n16k16.shared.f16 	{%r30, %r31, %r32, %r33, %r34, %r35, %r36, %r37}, [%r29], %r20;
	mov.f32 	%f4, 0f3F800000;
	// begin inline asm
	{  cvt.rn.f16.f32 %rs4, %f4;}

	// end inline asm
	mov.b32 	%r38, {%rs4, %rs4};
	mov.f32 	%f5, 0f00000000;
	// begin inline asm
	{  cvt.rn.f16.f32 %rs5, %f5;}

	// end inline asm
	mov.b32 	%r39, {%rs5, %rs5};
	wmma.mma.sync.aligned.row.col.m16n16k16.f16.f16 {%r40, %r41, %r42, %r43}, {%r21, %r22, %r23, %r24, %r25, %r26, %r27, %r28}, {%r38, %r38, %r38, %r38, %r38, %r38, %r38, %r38}, {%r39, %r39, %r39, %r39};
	wmma.mma.sync.aligned.row.col.m16n16k16.f16.f16 {%r44, %r45, %r46, %r47}, {%r21, %r22, %r23, %r24, %r25, %r26, %r27, %r28}, {%r39, %r39, %r39, %r39, %r39, %r39, %r39, %r39}, {%r39, %r39, %r39, %r39};
	wmma.store.d.sync.aligned.row.m16n16k16.shared.f16 	[%r19], {%r40, %r41, %r42, %r43}, %r20;
	wmma.store.d.sync.aligned.row.m16n16k16.shared.f16 	[%r29], {%r44, %r45, %r46, %r47}, %r20;
$L__BB2_6:
	setp.gt.u32 	%p4, %r1, 15;
	bar.sync 	0;
	@%p4 bra 	$L__BB2_8;
	ld.shared.u16 	%rs6, [%r5];
	// begin inline asm
	{  cvt.f32.f16 %f6, %rs6;}

	// end inline asm
	ld.shared.u16 	%rs7, [%r5+512];
	// begin inline asm
	{  cvt.f32.f16 %f7, %rs7;}

	// end inline asm
	add.s64 	%rd7, %rd2, %rd3;
	st.global.v2.f32 	[%rd7], {%f6, %f7};
$L__BB2_8:
	bar.sync 	0;
	add.s32 	%r49, %r49, 1;
	add.s32 	%r48, %r48, 16;
	setp.ne.s32 	%p5, %r49, 16;
	@%p5 bra 	$L__BB2_2;
$L__BB2_9:
	ret;

}
	// .globl	_Z24ultraFastTensor512KernelPK6float2PS_i
.visible .entry _Z24ultraFastTensor512KernelPK6float2PS_i(
	.param .u64 .ptr .align 1 _Z24ultraFastTensor512KernelPK6float2PS_i_param_0,
	.param .u64 .ptr .align 1 _Z24ultraFastTensor512KernelPK6float2PS_i_param_1,
	.param .u32 _Z24ultraFastTensor512KernelPK6float2PS_i_param_2
)
{
	.reg .pred 	%p<6>;
	.reg .b16 	%rs<9>;
	.reg .b32 	%r<46>;
	.reg .b32 	%f<9>;
	.reg .b64 	%rd<8>;

	ld.param.u64 	%rd4, [_Z24ultraFastTensor512KernelPK6float2PS_i_param_0];
	ld.param.u64 	%rd5, [_Z24ultraFastTensor512KernelPK6float2PS_i_param_1];
	ld.param.u32 	%r10, [_Z24ultraFastTensor512KernelPK6float2PS_i_param_2];
	mov.u32 	%r1, %tid.x;
	shr.u32 	%r2, %r1, 5;
	mov.u32 	%r11, %ctaid.x;
	mov.u32 	%r12, %ntid.x;
	shr.u32 	%r13, %r12, 5;
	mul.lo.s32 	%r3, %r13, %r11;
	add.s32 	%r14, %r3, %r2;
	setp.ge.s32 	%p1, %r14, %r10;
	@%p1 bra 	$L__BB3_9;
	shl.b32 	%r16, %r3, 9;
	add.s32 	%r44, %r16, %r1;
	shl.b32 	%r17, %r1, 1;
	mov.u32 	%r18, shmem;
	add.s32 	%r5, %r18, %r17;
	cvta.to.global.u64 	%rd1, %rd4;
	cvta.to.global.u64 	%rd2, %rd5;
	mov.b32 	%r45, 0;
$L__BB3_2:
	setp.gt.u32 	%p2, %r1, 15;
	mul.wide.s32 	%rd3, %r44, 8;
	@%p2 bra 	$L__BB3_4;
	add.s64 	%rd6, %rd1, %rd3;
	ld.global.v2.f32 	{%f1, %f2}, [%rd6];
	// begin inline asm
	{  cvt.rn.f16.f32 %rs1, %f1;}

	// end inline asm
	st.shared.u16 	[%r5], %rs1;
	// begin inline asm
	{  cvt.rn.f16.f32 %rs2, %f2;}

	// end inline asm
	st.shared.u16 	[%r5+512], %rs2;
	mov.f32 	%f3, 0f00000000;
	// begin inline asm
	{  cvt.rn.f16.f32 %rs3, %f3;}

	// end inline asm
	st.shared.u16 	[%r5+32], %rs3;
	st.shared.u16 	[%r5+544], %rs3;
	st.shared.u16 	[%r5+64], %rs3;
	st.shared.u16 	[%r5+576], %rs3;
	st.shared.u16 	[%r5+96], %rs3;
	st.shared.u16 	[%r5+608], %rs3;
	st.shared.u16 	[%r5+128], %rs3;
	st.shared.u16 	[%r5+640], %rs3;
	st.shared.u16 	[%r5+160], %rs3;
	st.shared.u16 	[%r5+672], %rs3;
	st.shared.u16 	[%r5+192], %rs3;
	st.shared.u16 	[%r5+704], %rs3;
	st.shared.u16 	[%r5+224], %rs3;
	st.shared.u16 	[%r5+736], %rs3;
	st.shared.u16 	[%r5+256], %rs3;
	st.shared.u16 	[%r5+768], %rs3;
	st.shared.u16 	[%r5+288], %rs3;
	st.shared.u16 	[%r5+800], %rs3;
	st.shared.u16 	[%r5+320], %rs3;
	st.shared.u16 	[%r5+832], %rs3;
	st.shared.u16 	[%r5+352], %rs3;
	st.shared.u16 	[%r5+864], %rs3;
	st.shared.u16 	[%r5+384], %rs3;
	st.shared.u16 	[%r5+896], %rs3;
	st.shared.u16 	[%r5+416], %rs3;
	st.shared.u16 	[%r5+928], %rs3;
	st.shared.u16 	[%r5+448], %rs3;
	st.shared.u16 	[%r5+960], %rs3;
	st.shared.u16 	[%r5+480], %rs3;
	st.shared.u16 	[%r5+992], %rs3;
$L__BB3_4:
	setp.ge.s32 	%p3, %r2, %r10;
	bar.sync 	0;
	@%p3 bra 	$L__BB3_6;
	mov.u32 	%r19, shmem;
	mov.b32 	%r20, 16;
	wmma.load.a.sync.aligned.row.m16n16k16.shared.f16 	{%r21, %r22, %r23, %r24, %r25, %r26, %r27, %r28}, [%r19], %r20;
	add.s32 	%r29, %r19, 512;
	wmma.load.a.sync.aligned.row.m16n16k16.shared.f16 	{%r30, %r31, %r32, %r33, %r34, %r35, %r36, %r37}, [%r29], %r20;
	mov.f32 	%f4, 0f3F800000;
	// begin inline asm
	{  cvt.rn.f16.f32 %rs4, %f4;}

	// end inline asm
	mov.b32 	%r38, {%rs4, %rs4};
	mov.f32 	%f5, 0f00000000;
	// begin inline asm
	{  cvt.rn.f16.f32 %rs5, %f5;}

	// end inline asm
	mov.b32 	%r39, {%rs5, %rs5};
	wmma.mma.sync.aligned.row.col.m16n16k16.f16.f16 {%r40, %r41, %r42, %r43}, {%r21, %r22, %r23, %r24, %r25, %r26, %r27, %r28}, {%r38, %r38, %r38, %r38, %r38, %r38, %r38, %r38}, {%r39, %r39, %r39, %r39};
	wmma.store.d.sync.aligned.row.m16n16k16.shared.f16 	[%r19], {%r40, %r41, %r42, %r43}, %r20;
$L__BB3_6:
	setp.gt.u32 	%p4, %r1, 15;
	bar.sync 	0;
	@%p4 bra 	$L__BB3_8;
	ld.shared.u16 	%rs6, [%r5];
	// begin inline asm
	{  cvt.f32.f16 %f6, %rs6;}

	// end inline asm
	mov.f32 	%f7, 0f00000000;
	// begin inline asm
	{  cvt.rn.f16.f32 %rs7, %f7;}

	// end inline asm
	// begin inline asm
	{  cvt.f32.f16 %f8, %rs7;}

	// end inline asm
	add.s64 	%rd7, %rd2, %rd3;
	st.global.v2.f32 	[%rd7], {%f6, %f8};
$L__BB3_8:
	bar.sync 	0;
	add.s32 	%r45, %r45, 1;
	add.s32 	%r44, %r44, 16;
	setp.ne.s32 	%p5, %r45, 32;
	@%p5 bra 	$L__BB3_2;
$L__BB3_9:
	ret;

}


// ===== COMPILED SASS (sm_100) =====

	.target	sm_100

	.elftype	@"ET_EXEC"


//--------------------- .note.nv.tkinfo           --------------------------
	.section	.note.nv.tkinfo,"",@"SHT_NOTE"
	.sectionflags	@"SHF_NOTE_NV_TKINFO"
	.tkinfo
        /*0018*/ 	.word	0x00000002
        /*0030*/ 	.string	""
        /*0030*/ 	.string	"ptxas"
        /*0030*/ 	.string	"Cuda compilation tools, release 13.0, V13.0.88"
        /*0030*/ 	.string	"Build cuda_13.0.r13.0/compiler.36424714_0"
        /*0030*/ 	.string	"-arch sm_100 -m 64 "



//--------------------- .note.nv.cuinfo           --------------------------
	.section	.note.nv.cuinfo,"",@"SHT_NOTE"
	.sectionflags	@"SHF_NOTE_NV_CUINFO"
        /*0018*/ 	.short	0x0002
        /*001a*/ 	.short	0x0064
        /*001c*/ 	.short	0x0082
	.zero		2


//--------------------- .nv.info                  --------------------------
	.section	.nv.info,"",@"SHT_CUDA_INFO"
	.align	4


	//----- nvinfo : EIATTR_REGCOUNT
	.align		4
        /*0000*/ 	.byte	0x04, 0x2f
        /*0002*/ 	.short	(.L_1 - .L_0)
	.align		4
.L_0:
        /*0004*/ 	.word	index@(_Z23ultraFastTensor64KernelPK6float2PS_i)
        /*0008*/ 	.word	0x0000001a


	//----- nvinfo : EIATTR_FRAME_SIZE
	.align		4
.L_1:
        /*000c*/ 	.byte	0x04, 0x11
        /*000e*/ 	.short	(.L_3 - .L_2)
	.align		4
.L_2:
        /*0010*/ 	.word	index@(_Z23ultraFastTensor64KernelPK6float2PS_i)
        /*0014*/ 	.word	0x00000000


	//----- nvinfo : EIATTR_REGCOUNT
	.align		4
.L_3:
        /*0018*/ 	.byte	0x04, 0x2f
        /*001a*/ 	.short	(.L_5 - .L_4)
	.align		4
.L_4:
        /*001c*/ 	.word	index@(_Z24ultraFastTensor128KernelPK6float2PS_i)
        /*0020*/ 	.word	0x0000001f


	//----- nvinfo : EIATTR_FRAME_SIZE
	.align		4
.L_5:
        /*0024*/ 	.byte	0x04, 0x11
        /*0026*/ 	.short	(.L_7 - .L_6)
	.align		4
.L_6:
        /*0028*/ 	.word	index@(_Z24ultraFastTensor128KernelPK6float2PS_i)
        /*002c*/ 	.word	0x00000000


	//----- nvinfo : EIATTR_REGCOUNT
	.align		4
.L_7:
        /*0030*/ 	.byte	0x04, 0x2f
        /*0032*/ 	.short	(.L_9 - .L_8)
	.align		4
.L_8:
        /*0034*/ 	.word	index@(_Z24ultraFastTensor256KernelPK6float2PS_i)
        /*0038*/ 	.word	0x00000014


	//----- nvinfo : EIATTR_FRAME_SIZE
	.align		4
.L_9:
        /*003c*/ 	.byte	0x04, 0x11
        /*003e*/ 	.short	(.L_11 - .L_10)
	.align		4
.L_10:
        /*0040*/ 	.word	index@(_Z24ultraFastTensor256KernelPK6float2PS_i)
        /*0044*/ 	.word	0x00000000


	//----- nvinfo : EIATTR_REGCOUNT
	.align		4
.L_11:
        /*0048*/ 	.byte	0x04, 0x2f
        /*004a*/ 	.short	(.L_13 - .L_12)
	.align		4
.L_12:
        /*004c*/ 	.word	index@(_Z24ultraFastTensor512KernelPK6float2PS_i)
        /*0050*/ 	.word	0x00000010


	//----- nvinfo : EIATTR_FRAME_SIZE
	.align		4
.L_13:
        /*0054*/ 	.byte	0x04, 0x11
        /*0056*/ 	.short	(.L_15 - .L_14)
	.align		4
.L_14:
        /*0058*/ 	.word	index@(_Z24ultraFastTensor512KernelPK6float2PS_i)
        /*005c*/ 	.word	0x00000000


	//----- nvinfo : EIATTR_MIN_STACK_SIZE
	.align		4
.L_15:
        /*0060*/ 	.byte	0x04, 0x12
        /*0062*/ 	.short	(.L_17 - .L_16)
	.align		4
.L_16:
        /*0064*/ 	.word	index@(_Z24ultraFastTensor512KernelPK6float2PS_i)
        /*0068*/ 	.word	0x00000000


	//----- nvinfo : EIATTR_MIN_STACK_SIZE
	.align		4
.L_17:
        /*006c*/ 	.byte	0x04, 0x12
        /*006e*/ 	.short	(.L_19 - .L_18)
	.align		4
.L_18:
        /*0070*/ 	.word	index@(_Z24ultraFastTensor256KernelPK6float2PS_i)
        /*0074*/ 	.word	0x00000000


	//----- nvinfo : EIATTR_MIN_STACK_SIZE
	.align		4
.L_19:
        /*0078*/ 	.byte	0x04, 0x12
        /*007a*/ 	.short	(.L_21 - .L_20)
	.align		4
.L_20:
        /*007c*/ 	.word	index@(_Z24ultraFastTensor128KernelPK6float2PS_i)
        /*0080*/ 	.word	0x00000000


	//----- nvinfo : EIATTR_MIN_STACK_SIZE
	.align		4
.L_21:
        /*0084*/ 	.byte	0x04, 0x12
        /*0086*/ 	.short	(.L_23 - .L_22)
	.align		4
.L_22:
        /*0088*/ 	.word	index@(_Z23ultraFastTensor64KernelPK6float2PS_i)
        /*008c*/ 	.word	0x00000000
.L_23:


//--------------------- .nv.compat                --------------------------
	.section	.nv.compat,"",@"SHT_CUDA_COMPAT_INFO"
	.align	4
        /*0000*/ 	.byte	0x02, 0x09, 0x00, 0x00, 0x02, 0x02, 0x01, 0x00, 0x02, 0x05, 0x05, 0x00, 0x03, 0x07, 0x01, 0x01
        /*0010*/ 	.byte	0x02, 0x03, 0x00, 0x00, 0x02, 0x06, 0x01, 0x00, 0x04, 0x0b, 0x08, 0x00, 0x09, 0x00, 0x00, 0x00
        /*0020*/ 	.byte	0x00, 0x00, 0x00, 0x00


//--------------------- .nv.info._Z24ultraFastTensor512KernelPK6float2PS_i --------------------------
	.section	.nv.info._Z24ultraFastTensor512KernelPK6float2PS_i,"",@"SHT_CUDA_INFO"
	.sectionflags	@""
	.align	4


	//----- nvinfo : EIATTR_CUDA_API_VERSION
	.align		4
        /*0000*/ 	.byte	0x04, 0x37
        /*0002*/ 	.short	(.L_25 - .L_24)
.L_24:
        /*0004*/ 	.word	0x00000082


	//----- nvinfo : EIATTR_KPARAM_INFO
	.align		4
.L_25:
        /*0008*/ 	.byte	0x04, 0x17
        /*000a*/ 	.short	(.L_27 - .L_26)
.L_26:
        /*000c*/ 	.word	0x00000000
        /*0010*/ 	.short	0x0002
        /*0012*/ 	.short	0x0010
        /*0014*/ 	.byte	0x00, 0xf0, 0x11, 0x00


	//----- nvinfo : EIATTR_KPARAM_INFO
	.align		4
.L_27:
        /*0018*/ 	.byte	0x04, 0x17
        /*001a*/ 	.short	(.L_29 - .L_28)
.L_28:
        /*001c*/ 	.word	0x00000000
        /*0020*/ 	.short	0x0001
        /*0022*/ 	.short	0x0008
        /*0024*/ 	.byte	0x00, 0xf5, 0x21, 0x00


	//----- nvinfo : EIATTR_KPARAM_INFO
	.align		4
.L_29:
        /*0028*/ 	.byte	0x04, 0x17
        /*002a*/ 	.short	(.L_31 - .L_30)
.L_30:
        /*002c*/ 	.word	0x00000000
        /*0030*/ 	.short	0x0000
        /*0032*/ 	.short	0x0000
        /*0034*/ 	.byte	0x00, 0xf5, 0x21, 0x00


	//----- nvinfo : EIATTR_SPARSE_MMA_MASK
	.align		4
.L_31:
        /*0038*/ 	.byte	0x03, 0x50
        /*003a*/ 	.short	0x0000


	//----- nvinfo : EIATTR_WMMA_USED
	.align		4
        /*003c*/ 	.byte	0x01, 0x2b
	.zero		2


	//----- nvinfo : EIATTR_MAXREG_COUNT
	.align		4
        /*0040*/ 	.byte	0x03, 0x1b
        /*0042*/ 	.short	0x00ff


	//----- nvinfo : EIATTR_NUM_BARRIERS
	.align		4
        /*0044*/ 	.byte	0x02, 0x4c
        /*0046*/ 	.byte	0x01
	.zero		1


	//----- nvinfo : EIATTR_MERCURY_ISA_VERSION
	.align		4
        /*0048*/ 	.byte	0x03, 0x5f
        /*004a*/ 	.short	0x0101


	//----- nvinfo : EIATTR_VRC_CTA_INIT_COUNT
	.align		4
        /*004c*/ 	.byte	0x02, 0x4a
	.zero		1
	.zero		1


	//----- nvinfo : EIATTR_EXIT_INSTR_OFFSETS
	.align		4
        /*0050*/ 	.byte	0x04, 0x1c
        /*0052*/ 	.short	(.L_33 - .L_32)


	//   ....[0]....
.L_32:
        /*0054*/ 	.word	0x000000a0


	//   ....[1]....
        /*0058*/ 	.word	0x00000670


	//----- nvinfo : EIATTR_CRS_STACK_SIZE
	.align		4
.L_33:
        /*005c*/ 	.byte	0x04, 0x1e
        /*005e*/ 	.short	(.L_35 - .L_34)
.L_34:
        /*0060*/ 	.word	0x00000000


	//----- nvinfo : EIATTR_CBANK_PARAM_SIZE
	.align		4
.L_35:
        /*0064*/ 	.byte	0x03, 0x19
        /*0066*/ 	.short	0x0014


	//----- nvinfo : EIATTR_PARAM_CBANK
	.align		4
        /*0068*/ 	.byte	0x04, 0x0a
        /*006a*/ 	.short	(.L_37 - .L_36)
	.align		4
.L_36:
        /*006c*/ 	.word	index@(.nv.constant0._Z24ultraFastTensor512KernelPK6float2PS_i)
        /*0070*/ 	.short	0x0380
        /*0072*/ 	.short	0x0014


	//----- nvinfo : EIATTR_SW_WAR
	.align		4
.L_37:
        /*0074*/ 	.byte	0x04, 0x36
        /*0076*/ 	.short	(.L_39 - .L_38)
.L_38:
        /*0078*/ 	.word	0x00000008
.L_39:


//--------------------- .nv.info._Z24ultraFastTensor256KernelPK6float2PS_i --------------------------
	.section	.nv.info._Z24ultraFastTensor256KernelPK6float2PS_i,"",@"SHT_CUDA_INFO"
	.sectionflags	@""
	.align	4


	//----- nvinfo : EIATTR_CUDA_API_VERSION
	.align		4
        /*0000*/ 	.byte	0x04, 0x37
        /*0002*/ 	.short	(.L_41 - .L_40)
.L_40:
        /*0004*/ 	.word	0x00000082


	//----- nvinfo : EIATTR_KPARAM_INFO
	.align		4
.L_41:
        /*0008*/ 	.byte	0x04, 0x17
        /*000a*/ 	.short	(.L_43 - .L_42)
.L_42:
        /*000c*/ 	.word	0x00000000
        /*0010*/ 	.short	0x0002
        /*0012*/ 	.short	0x0010
        /*0014*/ 	.byte	0x00, 0xf0, 0x11, 0x00


	//----- nvinfo : EIATTR_KPARAM_INFO
	.align		4
.L_43:
        /*0018*/ 	.byte	0x04, 0x17
        /*001a*/ 	.short	(.L_45 - .L_44)
.L_44:
        /*001c*/ 	.word	0x00000000
        /*0020*/ 	.short	0x0001
        /*0022*/ 	.short	0x0008
        /*0024*/ 	.byte	0x00, 0xf5, 0x21, 0x00


	//----- nvinfo : EIATTR_KPARAM_INFO
	.align		4
.L_45:
        /*0028*/ 	.byte	0x04, 0x17
        /*002a*/ 	.short	(.L_47 - .L_46)
.L_46:
        /*002c*/ 	.word	0x00000000
        /*0030*/ 	.short	0x0000
        /*0032*/ 	.short	0x0000
        /*0034*/ 	.byte	0x00, 0xf5, 0x21, 0x00


	//----- nvinfo : EIATTR_SPARSE_MMA_MASK
	.align		4
.L_47:
        /*0038*/ 	.byte	0x03, 0x50
        /*003a*/ 	.short	0x0000


	//----- nvinfo : EIATTR_WMMA_USED
	.align		4
        /*003c*/ 	.byte	0x01, 0x2b
	.zero		2


	//----- nvinfo : EIATTR_MAXREG_COUNT
	.align		4
        /*0040*/ 	.byte	0x03, 0x1b
        /*0042*/ 	.short	0x00ff


	//----- nvinfo : EIATTR_NUM_BARRIERS
	.align		4
        /*0044*/ 	.byte	0x02, 0x4c
        /*0046*/ 	.byte	0x01
	.zero		1


	//----- nvinfo : EIATTR_MERCURY_ISA_VERSION
	.align		4
        /*0048*/ 	.byte	0x03, 0x5f
        /*004a*/ 	.short	0x0101


	//----- nvinfo : EIATTR_VRC_CTA_INIT_COUNT
	.align		4
        /*004c*/ 	.byte	0x02, 0x4a
	.zero		1
	.zero		1


	//----- nvinfo : EIATTR_EXIT_INSTR_OFFSETS
	.align		4
        /*0050*/ 	.byte	0x04, 0x1c
        /*0052*/ 	.short	(.L_49 - .L_48)


	//   ....[0]....
.L_48:
        /*0054*/ 	.word	0x000000a0


	//   ....[1]....
        /*0058*/ 	.word	0x00000700


	//----- nvinfo : EIATTR_CRS_STACK_SIZE
	.align		4
.L_49:
        /*005c*/ 	.byte	0x04, 0x1e
        /*005e*/ 	.short	(.L_51 - .L_50)
.L_50:
        /*0060*/ 	.word	0x00000000


	//----- nvinfo : EIATTR_CBANK_PARAM_SIZE
	.align		4
.L_51:
        /*0064*/ 	.byte	0x03, 0x19
        /*0066*/ 	.short	0x0014


	//----- nvinfo : EIATTR_PARAM_CBANK
	.align		4
        /*0068*/ 	.byte	0x04, 0x0a
        /*006a*/ 	.short	(.L_53 - .L_52)
	.align		4
.L_52:
        /*006c*/ 	.word	index@(.nv.constant0._Z24ultraFastTensor256KernelPK6float2PS_i)
        /*0070*/ 	.short	0x0380
        /*0072*/ 	.short	0x0014


	//----- nvinfo : EIATTR_SW_WAR
	.align		4
.L_53:
        /*0074*/ 	.byte	0x04, 0x36
        /*0076*/ 	.short	(.L_55 - .L_54)
.L_54:
        /*0078*/ 	.word	0x00000008
.L_55:


//--------------------- .nv.info._Z24ultraFastTensor128KernelPK6float2PS_i --------------------------
	.section	.nv.info._Z24ultraFastTensor128KernelPK6float2PS_i,"",@"SHT_CUDA_INFO"
	.sectionflags	@""
	.align	4


	//----- nvinfo : EIATTR_CUDA_API_VERSION
	.align		4
        /*0000*/ 	.byte	0x04, 0x37
        /*0002*/ 	.short	(.L_57 - .L_56)
.L_56:
        /*0004*/ 	.word	0x00000082


	//----- nvinfo : EIATTR_KPARAM_INFO
	.align		4
.L_57:
        /*0008*/ 	.byte	0x04, 0x17
        /*000a*/ 	.short	(.L_59 - .L_58)
.L_58:
        /*000c*/ 	.word	0x00000000
        /*0010*/ 	.short	0x0002
        /*0012*/ 	.short	0x0010
        /*0014*/ 	.byte	0x00, 0xf0, 0x11, 0x00


	//----- nvinfo : EIATTR_KPARAM_INFO
	.align		4
.L_59:
        /*0018*/ 	.byte	0x04, 0x17
        /*001a*/ 	.short	(.L_61 - .L_60)
.L_60:
        /*001c*/ 	.word	0x00000000
        /*0020*/ 	.short	0x0001
        /*0022*/ 	.short	0x0008
        /*0024*/ 	.byte	0x00, 0xf5, 0x21, 0x00


	//----- nvinfo : EIATTR_KPARAM_INFO
	.align		4
.L_61:
        /*0028*/ 	.byte	0x04, 0x17
        /*002a*/ 	.short	(.L_63 - .L_62)
.L_62:
        /*002c*/ 	.word	0x00000000
        /*0030*/ 	.short	0x0000
        /*0032*/ 	.short	0x0000
        /*0034*/ 	.byte	0x00, 0xf5, 0x21, 0x00


	//----- nvinfo : EIATTR_SPARSE_MMA_MASK
	.align		4
.L_63:
        /*0038*/ 	.byte	0x03, 0x50
        /*003a*/ 	.short	0x0000


	//----- nvinfo : EIATTR_WMMA_USED
	.align		4
        /*003c*/ 	.byte	0x01, 0x2b
	.zero		2


	//----- nvinfo : EIATTR_MAXREG_COUNT
	.align		4
        /*0040*/ 	.byte	0x03, 0x1b
        /*0042*/ 	.short	0x00ff


	//----- nvinfo : EIATTR_NUM_BARRIERS
	.align		4
        /*0044*/ 	.byte	0x02, 0x4c
        /*0046*/ 	.byte	0x01
	.zero		1


	//----- nvinfo : EIATTR_MERCURY_ISA_VERSION
	.align		4
        /*0048*/ 	.byte	0x03, 0x5f
        /*004a*/ 	.short	0x0101


	//----- nvinfo : EIATTR_VRC_CTA_INIT_COUNT
	.align		4
        /*004c*/ 	.byte	0x02, 0x4a
	.zero		1
	.zero		1


	//----- nvinfo : EIATTR_EXIT_INSTR_OFFSETS
	.align		4
        /*0050*/ 	.byte	0x04, 0x1c
        /*0052*/ 	.short	(.L_65 - .L_64)


	//   ....[0]....
.L_64:
        /*0054*/ 	.word	0x000000a0


	//   ....[1]....
        /*0058*/ 	.word	0x00000c10


	//----- nvinfo : EIATTR_CRS_STACK_SIZE
	.align		4
.L_65:
        /*005c*/ 	.byte	0x04, 0x1e
        /*005e*/ 	.short	(.L_67 - .L_66)
.L_66:
        /*0060*/ 	.word	0x00000000


	//----- nvinfo : EIATTR_CBANK_PARAM_SIZE
	.align		4
.L_67:
        /*0064*/ 	.byte	0x03, 0x19
        /*0066*/ 	.short	0x0014


	//----- nvinfo : EIATTR_PARAM_CBANK
	.align		4
        /*0068*/ 	.byte	0x04, 0x0a
        /*006a*/ 	.short	(.L_69 - .L_68)
	.align		4
.L_68:
        /*006c*/ 	.word	index@(.nv.constant0._Z24ultraFastTensor128KernelPK6float2PS_i)
        /*0070*/ 	.short	0x0380
        /*0072*/ 	.short	0x0014


	//----- nvinfo : EIATTR_SW_WAR
	.align		4
.L_69:
        /*0074*/ 	.byte	0x04, 0x36
        /*0076*/ 	.short	(.L_71 - .L_70)
.L_70:
        /*0078*/ 	.word	0x00000008
.L_71:


//--------------------- .nv.info._Z23ultraFastTensor64KernelPK6float2PS_i --------------------------
	.section	.nv.info._Z23ultraFastTensor64KernelPK6float2PS_i,"",@"SHT_CUDA_INFO"
	.sectionflags	@""
	.align	4


	//----- nvinfo : EIATTR_CUDA_API_VERSION
	.align		4
        /*0000*/ 	.byte	0x04, 0x37
        /*0002*/ 	.short	(.L_73 - .L_72)
.L_72:
        /*0004*/ 	.word	0x00000082


	//----- nvinfo : EIATTR_KPARAM_INFO
	.align		4
.L_73:
        /*0008*/ 	.byte	0x04, 0x17
        /*000a*/ 	.short	(.L_75 - .L_74)
.L_74:
        /*000c*/ 	.word	0x00000000
        /*0010*/ 	.short	0x0002
        /*0012*/ 	.short	0x0010
        /*0014*/ 	.byte	0x00, 0xf0, 0x11, 0x00


	//----- nvinfo : EIATTR_KPARAM_INFO
	.align		4
.L_75:
        /*0018*/ 	.byte	0x04, 0x17
        /*001a*/ 	.short	(.L_77 - .L_76)
.L_76:
        /*001c*/ 	.word	0x00000000
        /*0020*/ 	.short	0x0001
        /*0022*/ 	.short	0x0008
        /*0024*/ 	.byte	0x00, 0xf5, 0x21, 0x00


	//----- nvinfo : EIATTR_KPARAM_INFO
	.align		4
.L_77:
        /*0028*/ 	.byte	0x04, 0x17
        /*002a*/ 	.short	(.L_79 - .L_78)
.L_78:
        /*002c*/ 	.word	0x00000000
        /*0030*/ 	.short	0x0000
        /*0032*/ 	.short	0x0000
        /*0034*/ 	.byte	0x00, 0xf5, 0x21, 0x00


	//----- nvinfo : EIATTR_SPARSE_MMA_MASK
	.align		4
.L_79:
        /*0038*/ 	.byte	0x03, 0x50
        /*003a*/ 	.short	0x0000


	//----- nvinfo : EIATTR_WMMA_USED
	.align		4
        /*003c*/ 	.byte	0x01, 0x2b
	.zero		2


	//----- nvinfo : EIATTR_MAXREG_COUNT
	.align		4
        /*0040*/ 	.byte	0x03, 0x1b
        /*0042*/ 	.short	0x00ff


	//----- nvinfo : EIATTR_NUM_BARRIERS
	.align		4
        /*0044*/ 	.byte	0x02, 0x4c
        /*0046*/ 	.byte	0x01
	.zero		1


	//----- nvinfo : EIATTR_MERCURY_ISA_VERSION
	.align		4
        /*0048*/ 	.byte	0x03, 0x5f
        /*004a*/ 	.short	0x0101


	//----- nvinfo : EIATTR_VRC_CTA_INIT_COUNT
	.align		4
        /*004c*/ 	.byte	0x02, 0x4a
	.zero		1
	.zero		1


	//----- nvinfo : EIATTR_EXIT_INSTR_OFFSETS
	.align		4
        /*0050*/ 	.byte	0x04, 0x1c
        /*0052*/ 	.short	(.L_81 - .L_80)


	//   ....[0]....
.L_80:
        /*0054*/ 	.word	0x00000090


	//   ....[1]....
        /*0058*/ 	.word	0x00000810


	//   ....[2]....
        /*005c*/ 	.word	0x00000910


	//----- nvinfo : EIATTR_CRS_STACK_SIZE
	.align		4
.L_81:
        /*0060*/ 	.byte	0x04, 0x1e
        /*0062*/ 	.short	(.L_83 - .L_82)
.L_82:
        /*0064*/ 	.word	0x00000000


	//----- nvinfo : EIATTR_CBANK_PARAM_SIZE
	.align		4
.L_83:
        /*0068*/ 	.byte	0x03, 0x19
        /*006a*/ 	.short	0x0014


	//----- nvinfo : EIATTR_PARAM_CBANK
	.align		4
        /*006c*/ 	.byte	0x04, 0x0a
        /*006e*/ 	.short	(.L_85 - .L_84)
	.align		4
.L_84:
        /*0070*/ 	.word	index@(.nv.constant0._Z23ultraFastTensor64KernelPK6float2PS_i)
        /*0074*/ 	.short	0x0380
        /*0076*/ 	.short	0x0014


	//----- nvinfo : EIATTR_SW_WAR
	.align		4
.L_85:
        /*0078*/ 	.byte	0x04, 0x36
        /*007a*/ 	.short	(.L_87 - .L_86)
.L_86:
        /*007c*/ 	.word	0x00000008
.L_87:


//--------------------- .nv.callgraph             --------------------------
	.section	.nv.callgraph,"",@"SHT_CUDA_CALLGRAPH"
	.align	4
	.sectionentsize	8
	.align		4
        /*0000*/ 	.word	0x00000000
	.align		4
        /*0004*/ 	.word	0xffffffff
	.align		4
        /*0008*/ 	.word	0x00000000
	.align		4
        /*000c*/ 	.word	0xfffffffe
	.align		4
        /*0010*/ 	.word	0x00000000
	.align		4
        /*0014*/ 	.word	0xfffffffd
	.align		4
        /*0018*/ 	.word	0x00000000
	.align		4
        /*001c*/ 	.word	0xfffffffc


//--------------------- .text._Z24ultraFastTensor512KernelPK6float2PS_i --------------------------
	.section	.text._Z24ultraFastTensor512KernelPK6float2PS_i,"ax",@progbits
	.align	128
        .global         _Z24ultraFastTensor512KernelPK6float2PS_i
        .type           _Z24ultraFastTensor512KernelPK6float2PS_i,@function
        .size           _Z24ultraFastTensor512KernelPK6float2PS_i,(.L_x_19 - _Z24ultraFastTensor512KernelPK6float2PS_i)
        .other          _Z24ultraFastTensor512KernelPK6float2PS_i,@"STO_CUDA_ENTRY STV_DEFAULT"
_Z24ultraFastTensor512KernelPK6float2PS_i:
.text._Z24ultraFastTensor512KernelPK6float2PS_i:
[----:B------:R-:W-:Y:S01]  /*0000*/  LDC R1, c[0x0][0x37c] ;  /* 0x0000df00ff017b82 */ /* 0x000fe20000000800 */
[----:B------:R-:W0:Y:S07]  /*0010*/  S2R R4, SR_TID.X ;  /* 0x0000000000047919 */ /* 0x000e2e0000002100 */
[----:B------:R-:W1:Y:S01]  /*0020*/  LDC R0, c[0x0][0x360] ;  /* 0x0000d800ff007b82 */ /* 0x000e620000000800 */
[----:B------:R-:W2:Y:S07]  /*0030*/  LDCU UR5, c[0x0][0x390] ;  /* 0x00007200ff0577ac */ /* 0x000eae0008000800 */
[----:B------:R-:W3:Y:S01]  /*0040*/  S2UR UR4, SR_CTAID.X ;  /* 0x00000000000479c3 */ /* 0x000ee20000002500 */
[----:B-1----:R-:W-:-:S05]  /*0050*/  SHF.R.U32.HI R0, RZ, 0x5, R0 ;  /* 0x00000005ff007819 */ /* 0x002fca0000011600 */
[----:B---3--:R-:W-:Y:S01]  /*0060*/  IMAD R5, R0, UR4, RZ ;  /* 0x0000000400057c24 */ /* 0x008fe2000f8e02ff */
[----:B0-----:R-:W-:-:S05]  /*0070*/  SHF.R.U32.HI R0, RZ, 0x5, R4 ;  /* 0x00000005ff007819 */ /* 0x001fca0000011604 */
[----:B------:R-:W-:-:S05]  /*0080*/  IMAD.IADD R2, R0, 0x1, R5 ;  /* 0x0000000100027824 */ /* 0x000fca00078e0205 */
[----:B--2---:R-:W-:-:S13]  /*0090*/  ISETP.GE.AND P0, PT, R2, UR5, PT ;  /* 0x0000000502007c0c */ /* 0x004fda000bf06270 */
[----:B------:R-:W-:Y:S05]  /*00a0*/  @P0 EXIT ;  /* 0x000000000000094d */ /* 0x000fea0003800000 */
[----:B------:R-:W0:Y:S01]  /*00b0*/  S2UR UR5, SR_CgaCtaId ;  /* 0x00000000000579c3 */ /* 0x000e220000008800 */
[----:B------:R-:W-:Y:S01]  /*00c0*/  UMOV UR4, 0x400 ;  /* 0x0000040000047882 */ /* 0x000fe20000000000 */
[C---:B------:R-:W-:Y:S01]  /*00d0*/  ISETP.GT.U32.AND P1, PT, R4.reuse, 0xf, PT ;  /* 0x0000000f0400780c */ /* 0x040fe20003f24070 */
[----:B------:R-:W-:Y:S01]  /*00e0*/  IMAD R5, R5, 0x200, R4 ;  /* 0x0000020005057824 */ /* 0x000fe200078e0204 */
[----:B------:R-:W-:Y:S01]  /*00f0*/  ISETP.GT.U32.AND P0, PT, R4, 0xf, PT ;  /* 0x0000000f0400780c */ /* 0x000fe20003f04070 */
[----:B------:R-:W1:Y:S03]  /*0100*/  LDCU.64 UR6, c[0x0][0x358] ;  /* 0x00006b00ff0677ac */ /* 0x000e660008000a00 */
[----:B------:R-:W2:Y:S01]  /*0110*/  LDC.64 R2, c[0x0][0x380] ;  /* 0x0000e000ff027b82 */ /* 0x000ea20000000a00 */
[----:B------:R-:W3:Y:S01]  /*0120*/  LDCU UR8, c[0x0][0x390] ;  /* 0x00007200ff0877ac */ /* 0x000ee20008000800 */
[----:B0-----:R-:W-:-:S06]  /*0130*/  ULEA UR4, UR5, UR4, 0x18 ;  /* 0x0000000405047291 */ /* 0x001fcc000f8ec0ff */
[----:B------:R-:W-:Y:S01]  /*0140*/  LEA R4, R4, UR4, 0x1 ;  /* 0x0000000404047c11 */ /* 0x000fe2000f8e08ff */
[----:B-1-3--:R-:W-:-:S06]  /*0150*/  UMOV UR4, URZ ;  /* 0x000000ff00047c82 */ /* 0x00afcc0008000000 */
.L_x_3:
[----:B------:R-:W-:Y:S04]  /*0160*/  BSSY.RECONVERGENT B0, `(.L_x_0) ;  /* 0x0000026000007945 */ /* 0x000fe80003800200 */
[----:B0-----:R-:W-:Y:S05]  /*0170*/  @P1 BRA `(.L_x_1) ;  /* 0x0000000000901947 */ /* 0x001fea0003800000 */
[----:B--2---:R-:W-:-:S06]  /*0180*/  IMAD.WIDE R6, R5, 0x8, R2 ;  /* 0x0000000805067825 */ /* 0x004fcc00078e0202 */
[----:B------:R-:W2:Y:S04]  /*0190*/  LDG.E.64 R6, desc[UR6][R6.64] ;  /* 0x0000000606067981 */ /* 0x000ea8000c1e1b00 */
[----:B------:R0:W-:Y:S04]  /*01a0*/  STS.U16 [R4+0x20], RZ ;  /* 0x000020ff04007388 */ /* 0x0001e80000000400 */
        /* <DEDUP_REMOVED lines=28> */
[----:B------:R0:W-:Y:S01]  /*0370*/  STS.U16 [R4+0x3e0], RZ ;  /* 0x0003e0ff04007388 */ /* 0x0001e20000000400 */
[----:B--2---:R-:W-:-:S04]  /*0380*/  F2FP.F16.F32.PACK_AB R7, R7, R6 ;  /* 0x000000060707723e */ /* 0x004fc800000000ff */
[----:B------:R-:W-:Y:S01]  /*0390*/  PRMT R8, R7, 0x7632, R8 ;  /* 0x0000763207087816 */ /* 0x000fe20000000008 */
[----:B------:R0:W-:Y:S04]  /*03a0*/  STS.U16 [R4], R7 ;  /* 0x0000000704007388 */ /* 0x0001e80000000400 */
[----:B------:R0:W-:Y:S02]  /*03b0*/  STS.U16 [R4+0x200], R8 ;  /* 0x0002000804007388 */ /* 0x0001e40000000400 */
.L_x_1:
[----:B------:R-:W-:Y:S05]  /*03c0*/  BSYNC.RECONVERGENT B0 ;  /* 0x0000000000007941 */ /* 0x000fea0003800200 */
.L_x_0:
[----:B------:R-:W-:Y:S01]  /*03d0*/  BAR.SYNC.DEFER_BLOCKING 0x0 ;  /* 0x0000000000007b1d */ /* 0x000fe20000010000 */
[----:B------:R-:W-:Y:S01]  /*03e0*/  ISETP.GE.AND P1, PT, R0, UR8, PT ;  /* 0x0000000800007c0c */ /* 0x000fe2000bf26270 */
[----:B------:R-:W-:-:S04]  /*03f0*/  UIADD3 UR4, UPT, UPT, UR4, 0x1, URZ ;  /* 0x0000000104047890 */ /* 0x000fc8000fffe0ff */
[----:B------:R-:W-:-:S08]  /*0400*/  UISETP.NE.AND UP0, UPT, UR4, 0x20, UPT ;  /* 0x000000200400788c */ /* 0x000fd0000bf05270 */
[----:B------:R-:W-:Y:S05]  /*0410*/  @P1 BRA `(.L_x_2) ;  /* 0x0000000000641947 */ /* 0x000fea0003800000 */
[----:B------:R-:W1:Y:S01]  /*0420*/  S2R R12, SR_LANEID ;  /* 0x00000000000c7919 */ /* 0x000e620000000000 */
[----:B------:R-:W-:Y:S05]  /*0430*/  WARPSYNC.ALL ;  /* 0x0000000000007948 */ /* 0x000fea0003800000 */
[----:B------:R-:W3:Y:S01]  /*0440*/  S2R R9, SR_CgaCtaId ;  /* 0x0000000000097919 */ /* 0x000ee20000008800 */
[----:B-1----:R-:W-:Y:S02]  /*0450*/  SHF.R.U32.HI R6, RZ, 0x3, R12 ;  /* 0x00000003ff067819 */ /* 0x002fe4000001160c */
[----:B0-----:R-:W-:-:S03]  /*0460*/  LOP3.LUT R7, R12, 0x7, RZ, 0xc0, !PT ;  /* 0x000000070c077812 */ /* 0x001fc600078ec0ff */
[----:B------:R-:W-:Y:S01]  /*0470*/  IMAD.SHL.U32 R8, R6, 0x8, RZ ;  /* 0x0000000806087824 */ /* 0x000fe200078e00ff */
[----:B------:R-:W-:-:S04]  /*0480*/  SHF.R.U32.HI R6, RZ, 0x4, R12 ;  /* 0x00000004ff067819 */ /* 0x000fc8000001160c */
[----:B------:R-:W-:Y:S01]  /*0490*/  LOP3.LUT R7, R8, 0x8, R7, 0xe2, !PT ;  /* 0x0000000808077812 */ /* 0x000fe200078ee207 */
[----:B------:R-:W-:Y:S01]  /*04a0*/  IMAD.SHL.U32 R6, R6, 0x8, RZ ;  /* 0x0000000806067824 */ /* 0x000fe200078e00ff */
[----:B------:R-:W-:-:S03]  /*04b0*/  MOV R8, 0x400 ;  /* 0x0000040000087802 */ /* 0x000fc60000000f00 */
[----:B------:R-:W-:Y:S01]  /*04c0*/  IMAD R6, R7, 0x10, R6 ;  /* 0x0000001007067824 */ /* 0x000fe200078e0206 */
[----:B---3--:R-:W-:Y:S01]  /*04d0*/  LEA R13, R9, R8, 0x18 ;  /* 0x00000008090d7211 */ /* 0x008fe200078ec0ff */
[----:B------:R-:W-:-:S04]  /*04e0*/  IMAD.MOV.U32 R7, RZ, RZ, 0x3c003c00 ;  /* 0x3c003c00ff077424 */ /* 0x000fc800078e00ff */
[----:B------:R-:W-:Y:S02]  /*04f0*/  IMAD.U32 R10, R6, 0x2, R13 ;  /* 0x00000002060a7824 */ /* 0x000fe400078e000d */
[----:B------:R-:W-:-:S04]  /*0500*/  IMAD.MOV.U32 R6, RZ, RZ, 0x3c003c00 ;  /* 0x3c003c00ff067424 */ /* 0x000fc800078e00ff */
[----:B------:R-:W0:Y:S03]  /*0510*/  LDSM.16.M88.4 R8, [R10] ;  /* 0x000000000a08783b */ /* 0x000e260000000200 */
[----:B0-----:R-:W-:Y:S01]  /*0520*/  HMMA.16816.F16 R8, R8, R6, RZ ;  /* 0x000000060808723c */ /* 0x001fe200000008ff */
[----:B------:R-:W-:Y:S02]  /*0530*/  SHF.R.U32.HI R6, RZ, 0x2, R12 ;  /* 0x00000002ff067819 */ /* 0x000fe4000001160c */
[----:B------:R-:W-:-:S05]  /*0540*/  LOP3.LUT R7, R12, 0x3, RZ, 0xc0, !PT ;  /* 0x000000030c077812 */ /* 0x000fca00078ec0ff */
[----:B------:R-:W-:-:S04]  /*0550*/  IMAD R6, R6, 0x8, R7 ;  /* 0x0000000806067824 */ /* 0x000fc800078e0207 */
[----:B------:R-:W-:-:S07]  /*0560*/  IMAD.U32 R6, R6, 0x4, R13 ;  /* 0x0000000406067824 */ /* 0x000fce00078e000d */
[----:B------:R1:W-:Y:S04]  /*0570*/  STS [R6], R8 ;  /* 0x0000000806007388 */ /* 0x0003e80000000800 */
[----:B------:R1:W-:Y:S04]  /*0580*/  STS [R6+0x10], R8 ;  /* 0x0000100806007388 */ /* 0x0003e80000000800 */
[----:B------:R1:W-:Y:S04]  /*0590*/  STS [R6+0x100], R9 ;  /* 0x0001000906007388 */ /* 0x0003e80000000800 */
[----:B------:R1:W-:Y:S02]  /*05a0*/  STS [R6+0x110], R9 ;  /* 0x0001100906007388 */ /* 0x0003e40000000800 */
.L_x_2:
[----:B------:R-:W-:Y:S05]  /*05b0*/  WARPSYNC.ALL ;  /* 0x0000000000007948 */ /* 0x000fea0003800000 */
[----:B------:R-:W-:Y:S01]  /*05c0*/  BAR.SYNC.DEFER_BLOCKING 0x0 ;  /* 0x0000000000007b1d */ /* 0x000fe20000010000 */
[----:B------:R-:W-:Y:S01]  /*05d0*/  PLOP3.LUT P1, PT, P0, PT, PT, 0x80, 0x8 ;  /* 0x000000000008781c */ /* 0x000fe2000072f070 */
[----:B-1----:R-:W-:-:S12]  /*05e0*/  IMAD.MOV.U32 R9, RZ, RZ, RZ ;  /* 0x000000ffff097224 */ /* 0x002fd800078e00ff */
[----:B0-----:R-:W0:Y:S01]  /*05f0*/  @!P1 LDC.64 R6, c[0x0][0x388] ;  /* 0x0000e200ff069b82 */ /* 0x001e220000000a00 */
[----:B------:R-:W1:Y:S01]  /*0600*/  @!P1 LDS.U16 R8, [R4] ;  /* 0x0000000004089984 */ /* 0x000e620000000400 */
[----:B0-----:R-:W-:-:S04]  /*0610*/  @!P1 IMAD.WIDE R6, R5, 0x8, R6 ;  /* 0x0000000805069825 */ /* 0x001fc800078e0206 */
[----:B------:R-:W-:Y:S02]  /*0620*/  VIADD R5, R5, 0x10 ;  /* 0x0000001005057836 */ /* 0x000fe40000000000 */
[----:B-1----:R-:W-:-:S05]  /*0630*/  @!P1 HADD2.F32 R8, -RZ, R8.H0_H0 ;  /* 0x20000008ff089230 */ /* 0x002fca0000004100 */
[----:B------:R0:W-:Y:S01]  /*0640*/  @!P1 STG.E.64 desc[UR6][R6.64], R8 ;  /* 0x0000000806009986 */ /* 0x0001e2000c101b06 */
[----:B------:R-:W-:Y:S06]  /*0650*/  BAR.SYNC.DEFER_BLOCKING 0x0 ;  /* 0x0000000000007b1d */ /* 0x000fec0000010000 */
[----:B------:R-:W-:Y:S05]  /*0660*/  BRA.U UP0, `(.L_x_3) ;  /* 0xfffffff900bc7547 */ /* 0x000fea000b83ffff */
[----:B------:R-:W-:Y:S05]  /*0670*/  EXIT ;  /* 0x000000000000794d */ /* 0x000fea0003800000 */
.L_x_4:
[----:B------:R-:W-:-:S00]  /*0680*/  BRA `(.L_x_4) ;  /* 0xfffffffc00fc7947 */ /* 0x000fc0000383ffff */
[----:B------:R-:W-:-:S00]  /*0690*/  NOP ;  /* 0x0000000000007918 */ /* 0x000fc00000000000 */
        /* <DEDUP_REMOVED lines=14> */
.L_x_19:


//--------------------- .text._Z24ultraFastTensor256KernelPK6float2PS_i --------------------------
	.section	.text._Z24ultraFastTensor256KernelPK6float2PS_i,"ax",@progbits
	.align	128
        .global         _Z24ultraFastTensor256KernelPK6float2PS_i
        .type           _Z24ultraFastTensor256KernelPK6float2PS_i,@function
        .size           _Z24ultraFastTensor256KernelPK6float2PS_i,(.L_x_20 - _Z24ultraFastTensor256KernelPK6float2PS_i)
        .other          _Z24ultraFastTensor256KernelPK6float2PS_i,@"STO_CUDA_ENTRY STV_DEFAULT"
_Z24ultraFastTensor256KernelPK6float2PS_i:
.text._Z24ultraFastTensor256KernelPK6float2PS_i:
        /* <DEDUP_REMOVED lines=22> */
.L_x_8:
        /* <DEDUP_REMOVED lines=38> */
.L_x_6:
[----:B------:R-:W-:Y:S05]  /*03c0*/  BSYNC.RECONVERGENT B0 ;  /* 0x0000000000007941 */ /* 0x000fea0003800200 */
.L_x_5:
        /* <DEDUP_REMOVED lines=8> */
[----:B------:R-:W-:Y:S01]  /*0450*/  IMAD.MOV.U32 R10, RZ, RZ, 0x3c003c00 ;  /* 0x3c003c00ff0a7424 */ /* 0x000fe200078e00ff */
[----:B------:R-:W-:Y:S01]  /*0460*/  CS2R R16, SRZ ;  /* 0x0000000000107805 */ /* 0x000fe2000001ff00 */
[----:B------:R-:W-:Y:S01]  /*0470*/  IMAD.MOV.U32 R11, RZ, RZ, 0x3c003c00 ;  /* 0x3c003c00ff0b7424 */ /* 0x000fe200078e00ff */
[----:B-1----:R-:W-:-:S02]  /*0480*/  SHF.R.U32.HI R4, RZ, 0x3, R12 ;  /* 0x00000003ff047819 */ /* 0x002fc4000001160c */
[----:B0-----:R-:W-:-:S03]  /*0490*/  LOP3.LUT R5, R12, 0x7, RZ, 0xc0, !PT ;  /* 0x000000070c057812 */ /* 0x001fc600078ec0ff */
[----:B------:R-:W-:Y:S01]  /*04a0*/  IMAD.SHL.U32 R6, R4, 0x8, RZ ;  /* 0x0000000804067824 */ /* 0x000fe200078e00ff */
[----:B------:R-:W-:-:S04]  /*04b0*/  SHF.R.U32.HI R4, RZ, 0x4, R12 ;  /* 0x00000004ff047819 */ /* 0x000fc8000001160c */
[----:B------:R-:W-:Y:S01]  /*04c0*/  LOP3.LUT R5, R6, 0x8, R5, 0xe2, !PT ;  /* 0x0000000806057812 */ /* 0x000fe200078ee205 */
[----:B------:R-:W-:Y:S01]  /*04d0*/  IMAD.SHL.U32 R4, R4, 0x8, RZ ;  /* 0x0000000804047824 */ /* 0x000fe200078e00ff */
[----:B------:R-:W-:-:S03]  /*04e0*/  MOV R6, 0x400 ;  /* 0x0000040000067802 */ /* 0x000fc60000000f00 */
[----:B------:R-:W-:Y:S01]  /*04f0*/  IMAD R4, R5, 0x10, R4 ;  /* 0x0000001005047824 */ /* 0x000fe200078e0204 */
[----:B---3--:R-:W-:-:S05]  /*0500*/  LEA R14, R7, R6, 0x18 ;  /* 0x00000006070e7211 */ /* 0x008fca00078ec0ff */
[----:B------:R-:W-:-:S05]  /*0510*/  IMAD.U32 R13, R4, 0x2, R14 ;  /* 0x00000002040d7824 */ /* 0x000fca00078e000e */
[----:B------:R-:W0:Y:S02]  /*0520*/  LDSM.16.M88.4 R4, [R13] ;  /* 0x000000000d04783b */ /* 0x000e240000000200 */
[C---:B0-----:R-:W-:Y:S08]  /*0530*/  HMMA.16816.F16 R10, R4.reuse, R10, RZ ;  /* 0x0000000a040a723c */ /* 0x041ff000000008ff */
[----:B------:R-:W-:Y:S01]  /*0540*/  HMMA.16816.F16 R6, R4, R16, RZ ;  /* 0x000000100406723c */ /* 0x000fe200000008ff */
[----:B------:R-:W-:-:S02]  /*0550*/  SHF.R.U32.HI R4, RZ, 0x2, R12 ;  /* 0x00000002ff047819 */ /* 0x000fc4000001160c */
[----:B------:R-:W-:-:S05]  /*0560*/  LOP3.LUT R5, R12, 0x3, RZ, 0xc0, !PT ;  /* 0x000000030c057812 */ /* 0x000fca00078ec0ff */
[----:B------:R-:W-:Y:S02]  /*0570*/  IMAD R5, R4, 0x8, R5 ;  /* 0x0000000804057824 */ /* 0x000fe400078e0205 */
[----:B------:R-:W-:Y:S02]  /*0580*/  VIADD R4, R14, 0x200 ;  /* 0x000002000e047836 */ /* 0x000fe40000000000 */
[C---:B------:R-:W-:Y:S02]  /*0590*/  IMAD.U32 R12, R5.reuse, 0x4, R14 ;  /* 0x00000004050c7824 */ /* 0x040fe400078e000e */
[----:B------:R-:W-:-:S03]  /*05a0*/  IMAD.U32 R4, R5, 0x4, R4 ;  /* 0x0000000405047824 */ /* 0x000fc600078e0004 */
[----:B------:R1:W-:Y:S04]  /*05b0*/  STS [R12], R10 ;  /* 0x0000000a0c007388 */ /* 0x0003e80000000800 */
[----:B------:R1:W-:Y:S04]  /*05c0*/  STS [R12+0x10], R10 ;  /* 0x0000100a0c007388 */ /* 0x0003e80000000800 */
[----:B------:R1:W-:Y:S04]  /*05d0*/  STS [R12+0x100], R11 ;  /* 0x0001000b0c007388 */ /* 0x0003e80000000800 */
[----:B------:R1:W-:Y:S04]  /*05e0*/  STS [R12+0x110], R11 ;  /* 0x0001100b0c007388 */ /* 0x0003e80000000800 */
[----:B------:R1:W-:Y:S04]  /*05f0*/  STS [R4], R6 ;  /* 0x0000000604007388 */ /* 0x0003e80000000800 */
[----:B------:R1:W-:Y:S04]  /*0600*/  STS [R4+0x10], R6 ;  /* 0x0000100604007388 */ /* 0x0003e80000000800 */
[----:B------:R1:W-:Y:S04]  /*0610*/  STS [R4+0x100], R7 ;  /* 0x0001000704007388 */ /* 0x0003e80000000800 */
[----:B------:R1:W-:Y:S02]  /*0620*/  STS [R4+0x110], R7 ;  /* 0x0001100704007388 */ /* 0x0003e40000000800 */
.L_x_7:
[----:B------:R-:W-:Y:S05]  /*0630*/  WARPSYNC.ALL ;  /* 0x0000000000007948 */ /* 0x000fea0003800000 */
[----:B------:R-:W-:Y:S01]  /*0640*/  BAR.SYNC.DEFER_BLOCKING 0x0 ;  /* 0x0000000000007b1d */ /* 0x000fe20000010000 */
[----:B------:R-:W-:-:S13]  /*0650*/  PLOP3.LUT P1, PT, P0, PT, PT, 0x80, 0x8 ;  /* 0x000000000008781c */ /* 0x000fda000072f070 */
[----:B01----:R-:W0:Y:S01]  /*0660*/  @!P1 LDC.64 R4, c[0x0][0x388] ;  /* 0x0000e200ff049b82 */ /* 0x003e220000000a00 */
[----:B------:R-:W1:Y:S04]  /*0670*/  @!P1 LDS.U16 R6, [R8] ;  /* 0x0000000008069984 */ /* 0x000e680000000400 */
[----:B------:R-:W3:Y:S01]  /*0680*/  @!P1 LDS.U16 R7, [R8+0x200] ;  /* 0x0002000008079984 */ /* 0x000ee20000000400 */
[----:B0-----:R-:W-:-:S04]  /*0690*/  @!P1 IMAD.WIDE R4, R9, 0x8, R4 ;  /* 0x0000000809049825 */ /* 0x001fc800078e0204 */
[----:B------:R-:W-:Y:S02]  /*06a0*/  VIADD R9, R9, 0x10 ;  /* 0x0000001009097836 */ /* 0x000fe40000000000 */
[----:B-1----:R-:W-:Y:S02]  /*06b0*/  @!P1 HADD2.F32 R6, -RZ, R6.H0_H0 ;  /* 0x20000006ff069230 */ /* 0x002fe40000004100 */
[----:B---3--:R-:W-:-:S05]  /*06c0*/  @!P1 HADD2.F32 R7, -RZ, R7.H0_H0 ;  /* 0x20000007ff079230 */ /* 0x008fca0000004100 */
[----:B------:R0:W-:Y:S01]  /*06d0*/  @!P1 STG.E.64 desc[UR6][R4.64], R6 ;  /* 0x0000000604009986 */ /* 0x0001e2000c101b06 */
[----:B------:R-:W-:Y:S06]  /*06e0*/  BAR.SYNC.DEFER_BLOCKING 0x0 ;  /* 0x0000000000007b1d */ /* 0x000fec0000010000 */
[----:B------:R-:W-:Y:S05]  /*06f0*/  BRA.U UP0, `(.L_x_8) ;  /* 0xfffffff900987547 */ /* 0x000fea000b83ffff */
[----:B------:R-:W-:Y:S05]  /*0700*/  EXIT ;  /* 0x000000000000794d */ /* 0x000fea0003800000 */
.L_x_9:
        /* <DEDUP_REMOVED lines=15> */
.L_x_20:


//--------------------- .text._Z24ultraFastTensor128KernelPK6float2PS_i --------------------------
	.section	.text._Z24ultraFastTensor128KernelPK6float2PS_i,"ax",@progbits
	.align	128
        .global         _Z24ultraFastTensor128KernelPK6float2PS_i
        .type           _Z24ultraFastTensor128KernelPK6float2PS_i,@function
        .size           _Z24ultraFastTensor128KernelPK6float2PS_i,(.L_x_21 - _Z24ultraFastTensor128KernelPK6float2PS_i)
        .other          _Z24ultraFastTensor128KernelPK6float2PS_i,@"STO_CUDA_ENTRY STV_DEFAULT"
_Z24ultraFastTensor128KernelPK6float2PS_i:
.text._Z24ultraFastTensor128KernelPK6float2PS_i:
        /* <DEDUP_REMOVED lines=22> */
.L_x_13:
        /* <DEDUP_REMOVED lines=70> */
.L_x_11:
[----:B------:R-:W-:Y:S05]  /*05c0*/  BSYNC.RECONVERGENT B0 ;  /* 0x0000000000007941 */ /* 0x000fea0003800200 */
.L_x_10:
[----:B------:R-:W-:Y:S01]  /*05d0*/  BAR.SYNC.DEFER_BLOCKING 0x0 ;  /* 0x0000000000007b1d */ /* 0x000fe20000010000 */
[----:B------:R-:W-:Y:S01]  /*05e0*/  ISETP.GE.AND P1, PT, R0, UR8, PT ;  /* 0x0000000800007c0c */ /* 0x000fe2000bf26270 */
[----:B------:R-:W-:-:S04]  /*05f0*/  UIADD3 UR4, UPT, UPT, UR4, 0x1, URZ ;  /* 0x0000000104047890 */ /* 0x000fc8000fffe0ff */
[----:B------:R-:W-:-:S08]  /*0600*/  UISETP.NE.AND UP0, UPT, UR4, 0x4, UPT ;  /* 0x000000040400788c */ /* 0x000fd0000bf05270 */
[----:B------:R-:W-:Y:S05]  /*0610*/  @P1 BRA `(.L_x_12) ;  /* 0x0000000400481947 */ /* 0x000fea0003800000 */
[----:B------:R-:W1:Y:S01]  /*0620*/  S2R R16, SR_LANEID ;  /* 0x0000000000107919 */ /* 0x000e620000000000 */
[----:B------:R-:W-:Y:S01]  /*0630*/  MOV R14, 0x400 ;  /* 0x00000400000e7802 */ /* 0x000fe20000000f00 */
[----:B------:R-:W-:Y:S05]  /*0640*/  WARPSYNC.ALL ;  /* 0x0000000000007948 */ /* 0x000fea0003800000 */
[----:B------:R-:W3:Y:S01]  /*0650*/  S2R R7, SR_CgaCtaId ;  /* 0x0000000000077919 */ /* 0x000ee20000008800 */
[----:B------:R-:W-:Y:S01]  /*0660*/  MOV R8, 0x3b333b33 ;  /* 0x3b333b3300087802 */ /* 0x000fe20000000f00 */
[----:B------:R-:W-:Y:S01]  /*0670*/  IMAD.MOV.U32 R9, RZ, RZ, 0x3b333b33 ;  /* 0x3b333b33ff097424 */ /* 0x000fe200078e00ff */
[----:B------:R-:W-:Y:S01]  /*0680*/  MOV R11, 0x2e662e66 ;  /* 0x2e662e66000b7802 */ /* 0x000fe20000000f00 */
[----:B------:R-:W-:Y:S01]  /*0690*/  IMAD.MOV.U32 R10, RZ, RZ, 0x2e662e66 ;  /* 0x2e662e66ff0a7424 */ /* 0x000fe200078e00ff */
[----:B-1----:R-:W-:-:S02]  /*06a0*/  SHF.R.U32.HI R4, RZ, 0x3, R16 ;  /* 0x00000003ff047819 */ /* 0x002fc40000011610 */
[----:B0-----:R-:W-:Y:S02]  /*06b0*/  LOP3.LUT R5, R16, 0x7, RZ, 0xc0, !PT ;  /* 0x0000000710057812 */ /* 0x001fe400078ec0ff */
[--C-:B------:R-:W-:Y:S01]  /*06c0*/  SHF.R.U32.HI R17, RZ, 0x2, R16.reuse ;  /* 0x00000002ff117819 */ /* 0x100fe20000011610 */
[----:B------:R-:W-:Y:S01]  /*06d0*/  IMAD.SHL.U32 R6, R4, 0x8, RZ ;  /* 0x0000000804067824 */ /* 0x000fe200078e00ff */
[----:B------:R-:W-:Y:S02]  /*06e0*/  SHF.R.U32.HI R4, RZ, 0x4, R16 ;  /* 0x00000004ff047819 */ /* 0x000fe40000011610 */
[----:B---3--:R-:W-:Y:S02]  /*06f0*/  LEA R14, R7, R14, 0x18 ;  /* 0x0000000e070e7211 */ /* 0x008fe400078ec0ff */
[----:B------:R-:W-:Y:S02]  /*0700*/  LOP3.LUT R5, R6, 0x8, R5, 0xe2, !PT ;  /* 0x0000000806057812 */ /* 0x000fe400078ee205 */
[----:B------:R-:W-:-:S02]  /*0710*/  SHF.L.U32 R4, R4, 0x3, RZ ;  /* 0x0000000304047819 */ /* 0x000fc400000006ff */
[----:B------:R-:W-:-:S03]  /*0720*/  LOP3.LUT R16, R16, 0x3, RZ, 0xc0, !PT ;  /* 0x0000000310107812 */ /* 0x000fc600078ec0ff */
[----:B------:R-:W-:Y:S02]  /*0730*/  IMAD R15, R5, 0x20, R4 ;  /* 0x00000020050f7824 */ /* 0x000fe400078e0204 */
[----:B------:R-:W-:Y:S02]  /*0740*/  IMAD R17, R17, 0x10, R16 ;  /* 0x0000001011117824 */ /* 0x000fe400078e0210 */
[----:B------:R-:W-:Y:S02]  /*0750*/  IMAD.U32 R5, R15, 0x2, R14 ;  /* 0x000000020f057824 */ /* 0x000fe400078e000e */
[----:B------:R-:W-:Y:S01]  /*0760*/  VIADD R16, R14, 0x20 ;  /* 0x000000200e107836 */ /* 0x000fe20000000000 */
[----:B------:R-:W-:-:S03]  /*0770*/  LEA R27, R17, R14, 0x2 ;  /* 0x0000000e111b7211 */ /* 0x000fc600078e10ff */
[----:B------:R-:W0:Y:S01]  /*0780*/  LDSM.16.M88.4 R4, [R5] ;  /* 0x000000000504783b */ /* 0x000e220000000200 */
[----:B------:R-:W-:Y:S01]  /*0790*/  IMAD.U32 R28, R17, 0x4, R16 ;  /* 0x00000004111c7824 */ /* 0x000fe200078e0010 */
[C---:B0-----:R-:W-:Y:S08]  /*07a0*/  HMMA.16816.F16 R18, R4.reuse, R8, RZ ;  /* 0x000000080412723c */ /* 0x041ff000000008ff */
[----:B------:R-:W-:Y:S01]  /*07b0*/  HMMA.16816.F16 R22, R4, R10, RZ ;  /* 0x0000000a0416723c */ /* 0x000fe200000008ff */
[----:B------:R-:W-:Y:S01]  /*07c0*/  VIADD R4, R14, 0x800 ;  /* 0x000008000e047836 */ /* 0x000fe20000000000 */
[----:B------:R-:W-:-:S02]  /*07d0*/  LEA R5, R15, R16, 0x1 ;  /* 0x000000100f057211 */ /* 0x000fc400078e08ff */
[----:B------:R-:W-:Y:S01]  /*07e0*/  IADD3 R16, PT, PT, R14, 0x400, RZ ;  /* 0x000004000e107810 */ /* 0x000fe20007ffe0ff */
[----:B------:R-:W-:-:S06]  /*07f0*/  IMAD.U32 R26, R17, 0x4, R4 ;  /* 0x00000004111a7824 */ /* 0x000fcc00078e0004 */
[----:B------:R-:W-:Y:S04]  /*0800*/  STS [R27], R18 ;  /* 0x000000121b007388 */ /* 0x000fe80000000800 */
[----:B------:R-:W-:Y:S04]  /*0810*/  STS [R27+0x10], R18 ;  /* 0x000010121b007388 */ /* 0x000fe80000000800 */
[----:B------:R-:W-:Y:S04]  /*0820*/  STS [R27+0x200], R19 ;  /* 0x000200131b007388 */ /* 0x000fe80000000800 */
[----:B------:R-:W-:Y:S04]  /*0830*/  STS [R27+0x210], R19 ;  /* 0x000210131b007388 */ /* 0x000fe80000000800 */
[----:B------:R-:W-:Y:S04]  /*0840*/  STS [R26], R22 ;  /* 0x000000161a007388 */ /* 0x000fe80000000800 */
[----:B------:R-:W-:Y:S04]  /*0850*/  STS [R26+0x10], R22 ;  /* 0x000010161a007388 */ /* 0x000fe80000000800 */
[----:B------:R-:W-:Y:S04]  /*0860*/  STS [R26+0x200], R23 ;  /* 0x000200171a007388 */ /* 0x000fe80000000800 */
[----:B------:R0:W-:Y:S04]  /*0870*/  STS [R26+0x210], R23 ;  /* 0x000210171a007388 */ /* 0x0001e80000000800 */
[----:B------:R-:W1:Y:S01]  /*0880*/  LDSM.16.M88.4 R4, [R5] ;  /* 0x000000000504783b */ /* 0x000e620000000200 */
[----:B0-----:R-:W-:Y:S01]  /*0890*/  IMAD.U32 R26, R17, 0x4, R16 ;  /* 0x00000004111a7824 */ /* 0x001fe200078e0010 */
[C---:B-1----:R-:W-:Y:S08]  /*08a0*/  HMMA.16816.F16 R20, R4.reuse, R8, RZ ;  /* 0x000000080414723c */ /* 0x042ff000000008ff */
[----:B------:R-:W-:Y:S01]  /*08b0*/  HMMA.16816.F16 R24, R4, R10, RZ ;  /* 0x0000000a0418723c */ /* 0x000fe200000008ff */
[----:B------:R-:W-:-:S02]  /*08c0*/  VIADD R4, R14, 0x820 ;  /* 0x000008200e047836 */ /* 0x000fc40000000000 */
[----:B------:R-:W-:Y:S02]  /*08d0*/  IMAD.U32 R5, R15, 0x2, R16 ;  /* 0x000000020f057824 */ /* 0x000fe400078e0010 */
[----:B------:R-:W-:Y:S02]  /*08e0*/  IMAD.U32 R27, R17, 0x4, R4 ;  /* 0x00000004111b7824 */ /* 0x000fe400078e0004 */
[----:B------:R-:W-:-:S04]  /*08f0*/  VIADD R16, R14, 0x420 ;  /* 0x000004200e107836 */ /* 0x000fc80000000000 */
[----:B------:R-:W-:Y:S04]  /*0900*/  STS [R28], R20 ;  /* 0x000000141c007388 */ /* 0x000fe80000000800 */
[----:B------:R-:W-:Y:S04]  /*0910*/  STS [R28+0x10], R20 ;  /* 0x000010141c007388 */ /* 0x000fe80000000800 */
[----:B------:R-:W-:Y:S04]  /*0920*/  STS [R28+0x200], R21 ;  /* 0x000200151c007388 */ /* 0x000fe80000000800 */
[----:B------:R-:W-:Y:S04]  /*0930*/  STS [R28+0x210], R21 ;  /* 0x000210151c007388 */ /* 0x000fe80000000800 */
[----:B------:R-:W-:Y:S04]  /*0940*/  STS [R27], R24 ;  /* 0x000000181b007388 */ /* 0x000fe80000000800 */
[----:B------:R-:W-:Y:S04]  /*0950*/  STS [R27+0x10], R24 ;  /* 0x000010181b007388 */ /* 0x000fe80000000800 */
[----:B------:R-:W-:Y:S04]  /*0960*/  STS [R27+0x200], R25 ;  /* 0x000200191b007388 */ /* 0x000fe80000000800 */
[----:B------:R-:W-:Y:S04]  /*0970*/  STS [R27+0x210], R25 ;  /* 0x000210191b007388 */ /* 0x000fe80000000800 */
[----:B------:R-:W0:Y:S02]  /*0980*/  LDSM.16.M88.4 R4, [R5] ;  /* 0x000000000504783b */ /* 0x000e240000000200 */
[C---:B0-----:R-:W-:Y:S08]  /*0990*/  HMMA.16816.F16 R18, R4.reuse, R8, RZ ;  /* 0x000000080412723c */ /* 0x041ff000000008ff */
[----:B------:R-:W-:Y:S01]  /*09a0*/  HMMA.16816.F16 R22, R4, R10, RZ ;  /* 0x0000000a0416723c */ /* 0x000fe200000008ff */
[C---:B------:R-:W-:Y:S01]  /*09b0*/  IADD3 R4, PT, PT, R14.reuse, 0xc00, RZ ;  /* 0x00000c000e047810 */ /* 0x040fe20007ffe0ff */
[----:B------:R-:W-:Y:S01]  /*09c0*/  IMAD.U32 R6, R15, 0x2, R16 ;  /* 0x000000020f067824 */ /* 0x000fe200078e0010 */
[C---:B------:R-:W-:Y:S01]  /*09d0*/  LEA R16, R17.reuse, R16, 0x2 ;  /* 0x0000001011107211 */ /* 0x040fe200078e10ff */
[----:B------:R-:W-:Y:S01]  /*09e0*/  VIADD R14, R14, 0xc20 ;  /* 0x00000c200e0e7836 */ /* 0x000fe20000000000 */
[----:B------:R-:W-:-:S03]  /*09f0*/  LEA R20, R17, R4, 0x2 ;  /* 0x0000000411147211 */ /* 0x000fc600078e10ff */
[----:B------:R-:W-:-:S03]  /*0a00*/  IMAD.U32 R14, R17, 0x4, R14 ;  /* 0x00000004110e7824 */ /* 0x000fc600078e000e */
        /* <DEDUP_REMOVED lines=10> */
[----:B------:R-:W-:Y:S11]  /*0ab0*/  HMMA.16816.F16 R4, R4, R10, RZ ;  /* 0x0000000a0404723c */ /* 0x000ff600000008ff */
        /* <DEDUP_REMOVED lines=8> */
.L_x_12:
[----:B------:R-:W-:Y:S05]  /*0b40*/  WARPSYNC.ALL ;  /* 0x0000000000007948 */ /* 0x000fea0003800000 */
[----:B------:R-:W-:Y:S01]  /*0b50*/  BAR.SYNC.DEFER_BLOCKING 0x0 ;  /* 0x0000000000007b1d */ /* 0x000fe20000010000 */
[----:B------:R-:W-:-:S13]  /*0b60*/  PLOP3.LUT P1, PT, P0, PT, PT, 0x80, 0x8 ;  /* 0x000000000008781c */ /* 0x000fda000072f070 */
[----:B01----:R-:W0:Y:S01]  /*0b70*/  @!P1 LDC.64 R4, c[0x0][0x388] ;  /* 0x0000e200ff049b82 */ /* 0x003e220000000a00 */
[----:B------:R-:W1:Y:S04]  /*0b80*/  @!P1 LDS.U16 R6, [R12] ;  /* 0x000000000c069984 */ /* 0x000e680000000400 */
[----:B------:R-:W3:Y:S01]  /*0b90*/  @!P1 LDS.U16 R7, [R12+0x800] ;  /* 0x000800000c079984 */ /* 0x000ee20000000400 */
[C---:B0-----:R-:W-:Y:S01]  /*0ba0*/  @!P1 IMAD.WIDE R4, R13.reuse, 0x8, R4 ;  /* 0x000000080d049825 */ /* 0x041fe200078e0204 */
[----:B------:R-:W-:-:S03]  /*0bb0*/  IADD3 R13, PT, PT, R13, 0x20, RZ ;  /* 0x000000200d0d7810 */ /* 0x000fc60007ffe0ff */
[----:B-1----:R-:W-:Y:S02]  /*0bc0*/  @!P1 HADD2.F32 R6, -RZ, R6.H0_H0 ;  /* 0x20000006ff069230 */ /* 0x002fe40000004100 */
[----:B---3--:R-:W-:-:S05]  /*0bd0*/  @!P1 HADD2.F32 R7, -RZ, R7.H0_H0 ;  /* 0x20000007ff079230 */ /* 0x008fca0000004100 */
[----:B------:R0:W-:Y:S01]  /*0be0*/  @!P1 STG.E.64 desc[UR6][R4.64], R6 ;  /* 0x0000000604009986 */ /* 0x0001e2000c101b06 */
[----:B------:R-:W-:Y:S06]  /*0bf0*/  BAR.SYNC.DEFER_BLOCKING 0x0 ;  /* 0x0000000000007b1d */ /* 0x000fec0000010000 */
[----:B------:R-:W-:Y:S05]  /*0c00*/  BRA.U UP0, `(.L_x_13) ;  /* 0xfffffff500547547 */ /* 0x000fea000b83ffff */
[----:B------:R-:W-:Y:S05]  /*0c10*/  EXIT ;  /* 0x000000000000794d */ /* 0x000fea0003800000 */
.L_x_14:
        /* <DEDUP_REMOVED lines=14> */
.L_x_21:


//--------------------- .text._Z23ultraFastTensor64KernelPK6float2PS_i --------------------------
	.section	.text._Z23ultraFastTensor64KernelPK6float2PS_i,"ax",@progbits
	.align	128
        .global         _Z23ultraFastTensor64KernelPK6float2PS_i
        .type           _Z23ultraFastTensor64KernelPK6float2PS_i,@function
        .size           _Z23ultraFastTensor64KernelPK6float2PS_i,(.L_x_22 - _Z23ultraFastTensor64KernelPK6float2PS_i)
        .other          _Z23ultraFastTensor64KernelPK6float2PS_i,@"STO_CUDA_ENTRY STV_DEFAULT"
_Z23ultraFastTensor64KernelPK6float2PS_i:
.text._Z23ultraFastTensor64KernelPK6float2PS_i:
[----:B------:R-:W-:Y:S01]  /*0000*/  LDC R1, c[0x0][0x37c] ;  /* 0x0000df00ff017b82 */ /* 0x000fe20000000800 */
[----:B------:R-:W0:Y:S07]  /*0010*/  S2R R0, SR_TID.X ;  /* 0x0000000000007919 */ /* 0x000e2e0000002100 */
[----:B------:R-:W1:Y:S01]  /*0020*/  LDC R9, c[0x0][0x360] ;  /* 0x0000d800ff097b82 */ /* 0x000e620000000800 */
[----:B------:R-:W2:Y:S07]  /*0030*/  LDCU UR8, c[0x0][0x390] ;  /* 0x00007200ff0877ac */ /* 0x000eae0008000800 */
[----:B------:R-:W3:Y:S01]  /*0040*/  S2UR UR4, SR_CTAID.X ;  /* 0x00000000000479c3 */ /* 0x000ee20000002500 */
[----:B-1----:R-:W-:-:S02]  /*0050*/  SHF.R.U32.HI R9, RZ, 0x5, R9 ;  /* 0x00000005ff097819 */ /* 0x002fc40000011609 */
[----:B0-----:R-:W-:-:S05]  /*0060*/  SHF.R.U32.HI R2, RZ, 0x5, R0 ;  /* 0x00000005ff027819 */ /* 0x001fca0000011600 */
[----:B---3--:R-:W-:-:S05]  /*0070*/  IMAD R9, R9, UR4, R2 ;  /* 0x0000000409097c24 */ /* 0x008fca000f8e0202 */
[----:B--2---:R-:W-:-:S13]  /*0080*/  ISETP.GE.AND P0, PT, R9, UR8, PT ;  /* 0x0000000809007c0c */ /* 0x004fda000bf06270 */
[----:B------:R-:W-:Y:S05]  /*0090*/  @P0 EXIT ;  /* 0x000000000000094d */ /* 0x000fea0003800000 */
[----:B------:R-:W-:Y:S01]  /*00a0*/  ISETP.GT.U32.AND P0, PT, R0, 0x3f, PT ;  /* 0x0000003f0000780c */ /* 0x000fe20003f04070 */
[----:B------:R-:W0:Y:S01]  /*00b0*/  LDCU.64 UR6, c[0x0][0x358] ;  /* 0x00006b00ff0677ac */ /* 0x000e220008000a00 */
[----:B------:R-:W-:Y:S01]  /*00c0*/  BSSY.RECONVERGENT B0, `(.L_x_15) ;  /* 0x0000020000007945 */ /* 0x000fe20003800200 */
[----:B------:R-:W-:-:S10]  /*00d0*/  ISETP.GE.AND P1, PT, R2, UR8, PT ;  /* 0x0000000802007c0c */ /* 0x000fd4000bf26270 */
[----:B------:R-:W-:Y:S05]  /*00e0*/  @P0 BRA `(.L_x_16) ;  /* 0x0000000000740947 */ /* 0x000fea0003800000 */
[----:B------:R-:W1:Y:S01]  /*00f0*/  LDC.64 R2, c[0x0][0x380] ;  /* 0x0000e000ff027b82 */ /* 0x000e620000000a00 */
[----:B------:R-:W-:-:S04]  /*0100*/  IMAD R5, R9, 0x40, R0 ;  /* 0x0000004009057824 */ /* 0x000fc800078e0200 */
[----:B-1----:R-:W-:-:S06]  /*0110*/  IMAD.WIDE R2, R5, 0x8, R2 ;  /* 0x0000000805027825 */ /* 0x002fcc00078e0202 */
[----:B0-----:R-:W2:Y:S01]  /*0120*/  LDG.E.64 R2, desc[UR6][R2.64] ;  /* 0x0000000602027981 */ /* 0x001ea2000c1e1b00 */
[----:B------:R-:W0:Y:S01]  /*0130*/  S2UR UR5, SR_CgaCtaId ;  /* 0x00000000000579c3 */ /* 0x000e220000008800 */
[----:B------:R-:W-:Y:S01]  /*0140*/  IMAD.SHL.U32 R4, R0, 0x8, RZ ;  /* 0x0000000800047824 */ /* 0x000fe200078e00ff */
[----:B------:R-:W-:-:S04]  /*0150*/  UMOV UR4, 0x400 ;  /* 0x0000040000047882 */ /* 0x000fc80000000000 */
[----:B------:R-:W-:-:S04]  /*0160*/  LOP3.LUT R5, R4, 0x1c0, RZ, 0xc0, !PT ;  /* 0x000001c004057812 */ /* 0x000fc800078ec0ff */
[----:B------:R-:W-:Y:S01]  /*0170*/  LOP3.LUT R5, R5, 0x7, R0, 0xf8, !PT ;  /* 0x0000000705057812 */ /* 0x000fe200078ef800 */
[----:B0-----:R-:W-:-:S06]  /*0180*/  ULEA UR4, UR5, UR4, 0x18 ;  /* 0x0000000405047291 */ /* 0x001fcc000f8ec0ff */
[----:B------:R-:W-:-:S05]  /*0190*/  LEA R5, R5, UR4, 0x1 ;  /* 0x0000000405057c11 */ /* 0x000fca000f8e08ff */
        /* <DEDUP_REMOVED lines=18> */
.L_x_16:
[----:B0-----:R-:W-:Y:S05]  /*02c0*/  BSYNC.RECONVERGENT B0 ;  /* 0x0000000000007941 */ /* 0x001fea0003800200 */
.L_x_15:
[----:B------:R-:W-:Y:S06]  /*02d0*/  BAR.SYNC.DEFER_BLOCKING 0x0 ;  /* 0x0000000000007b1d */ /* 0x000fec0000010000 */
[----:B------:R-:W-:Y:S05]  /*02e0*/  @P1 BRA `(.L_x_17) ;  /* 0x0000000400401947 */ /* 0x000fea0003800000 */
[----:B------:R-:W0:Y:S01]  /*02f0*/  S2R R10, SR_LANEID ;  /* 0x00000000000a7919 */ /* 0x000e220000000000 */
[----:B------:R-:W-:Y:S01]  /*0300*/  MOV R8, 0x400 ;  /* 0x0000040000087802 */ /* 0x000fe20000000f00 */
[----:B------:R-:W-:Y:S05]  /*0310*/  WARPSYNC.ALL ;  /* 0x0000000000007948 */ /* 0x000fea0003800000 */
[----:B-1----:R-:W1:Y:S01]  /*0320*/  S2R R5, SR_CgaCtaId ;  /* 0x0000000000057919 */ /* 0x002e620000008800 */
[----:B0-----:R-:W-:Y:S02]  /*0330*/  SHF.R.U32.HI R2, RZ, 0x3, R10 ;  /* 0x00000003ff027819 */ /* 0x001fe4000001160a */
[----:B------:R-:W-:-:S02]  /*0340*/  LOP3.LUT R3, R10, 0x7, RZ, 0xc0, !PT ;  /* 0x000000070a037812 */ /* 0x000fc400078ec0ff */
[--C-:B------:R-:W-:Y:S01]  /*0350*/  SHF.R.U32.HI R13, RZ, 0x2, R10.reuse ;  /* 0x00000002ff0d7819 */ /* 0x100fe2000001160a */
[----:B------:R-:W-:Y:S01]  /*0360*/  IMAD.SHL.U32 R4, R2, 0x8, RZ ;  /* 0x0000000802047824 */ /* 0x000fe200078e00ff */
[----:B------:R-:W-:Y:S02]  /*0370*/  SHF.R.U32.HI R2, RZ, 0x4, R10 ;  /* 0x00000004ff027819 */ /* 0x000fe4000001160a */
[----:B-1----:R-:W-:Y:S02]  /*0380*/  LEA R8, R5, R8, 0x18 ;  /* 0x0000000805087211 */ /* 0x002fe400078ec0ff */
[----:B------:R-:W-:Y:S02]  /*0390*/  LOP3.LUT R3, R4, 0x8, R3, 0xe2, !PT ;  /* 0x0000000804037812 */ /* 0x000fe400078ee203 */
[----:B------:R-:W-:-:S05]  /*03a0*/  SHF.L.U32 R2, R2, 0x3, RZ ;  /* 0x0000000302027819 */ /* 0x000fca00000006ff */
[----:B------:R-:W-:Y:S01]  /*03b0*/  IMAD R11, R3, 0x40, R2 ;  /* 0x00000040030b7824 */ /* 0x000fe200078e0202 */
[----:B------:R-:W-:Y:S01]  /*03c0*/  MOV R3, 0x39a839a8 ;  /* 0x39a839a800037802 */ /* 0x000fe20000000f00 */
[----:B------:R-:W-:Y:S02]  /*03d0*/  IMAD.MOV.U32 R2, RZ, RZ, 0x39a839a8 ;  /* 0x39a839a8ff027424 */ /* 0x000fe400078e00ff */
[----:B------:R-:W-:-:S06]  /*03e0*/  IMAD.U32 R5, R11, 0x2, R8 ;  /* 0x000000020b057824 */ /* 0x000fcc00078e0008 */
[----:B------:R-:W0:Y:S02]  /*03f0*/  LDSM.16.M88.4 R4, [R5] ;  /* 0x000000000504783b */ /* 0x000e240000000200 */
[CC--:B0-----:R-:W-:Y:S08]  /*0400*/  HMMA.16816.F16 R14, R4.reuse, R2.reuse, RZ ;  /* 0x00000002040e723c */ /* 0x0c1ff000000008ff */
[----:B------:R-:W-:Y:S01]  /*0410*/  HMMA.16816.F16 R18, R4, R2, RZ ;  /* 0x000000020412723c */ /* 0x000fe200000008ff */
[----:B------:R-:W-:-:S02]  /*0420*/  LOP3.LUT R4, R10, 0x3, RZ, 0xc0, !PT ;  /* 0x000000030a047812 */ /* 0x000fc400078ec0ff */
[----:B------:R-:W-:-:S03]  /*0430*/  IADD3 R10, PT, PT, R8, 0x20, RZ ;  /* 0x00000020080a7810 */ /* 0x000fc60007ffe0ff */
[----:B------:R-:W-:Y:S02]  /*0440*/  IMAD R13, R13, 0x20, R4 ;  /* 0x000000200d0d7824 */ /* 0x000fe400078e0204 */
[C---:B------:R-:W-:Y:S02]  /*0450*/  VIADD R4, R8.reuse, 0x2000 ;  /* 0x0000200008047836 */ /* 0x040fe40000000000 */
[C---:B------:R-:W-:Y:S01]  /*0460*/  IMAD.U32 R23, R13.reuse, 0x4, R8 ;  /* 0x000000040d177824 */ /* 0x040fe200078e0008 */
[C---:B------:R-:W-:Y:S01]  /*0470*/  LEA R12, R13.reuse, R10, 0x2 ;  /* 0x0000000a0d0c7211 */ /* 0x040fe200078e10ff */
[----:B------:R-:W-:Y:S02]  /*0480*/  IMAD.U32 R22, R13, 0x4, R4 ;  /* 0x000000040d167824 */ /* 0x000fe400078e0004 */
[----:B------:R-:W-:Y:S01]  /*0490*/  IMAD.U32 R5, R11, 0x2, R10 ;  /* 0x000000020b057824 */ /* 0x000fe200078e000a */
[----:B------:R-:W-:Y:S01]  /*04a0*/  STS [R23], R14 ;  /* 0x0000000e17007388 */ /* 0x000fe20000000800 */
[----:B------:R-:W-:-:S03]  /*04b0*/  VIADD R10, R8, 0x800 ;  /* 0x00000800080a7836 */ /* 0x000fc60000000000 */
        /* <DEDUP_REMOVED lines=9> */
[CC--:B-1----:R-:W-:Y:S08]  /*0550*/  HMMA.16816.F16 R16, R4.reuse, R2.reuse, RZ ;  /* 0x000000020410723c */ /* 0x0c2ff000000008ff */
        /* <DEDUP_REMOVED lines=14> */
[CC--:B0-----:R-:W-:Y:S08]  /*0640*/  HMMA.16816.F16 R14, R4.reuse, R2.reuse, RZ ;  /* 0x00000002040e723c */ /* 0x0c1ff000000008ff */
[----:B------:R-:W-:Y:S01]  /*0650*/  HMMA.16816.F16 R18, R4, R2, RZ ;  /* 0x000000020412723c */ /* 0x000fe200000008ff */
[C---:B------:R-:W-:Y:S01]  /*0660*/  VIADD R4, R8.reuse, 0x2800 ;  /* 0x0000280008047836 */ /* 0x040fe20000000000 */
[----:B------:R-:W-:-:S03]  /*0670*/  IADD3 R8, PT, PT, R8, 0x2820, RZ ;  /* 0x0000282008087810 */ /* 0x000fc60007ffe0ff */
[----:B------:R-:W-:Y:S02]  /*0680*/  IMAD.U32 R12, R13, 0x4, R4 ;  /* 0x000000040d0c7824 */ /* 0x000fe400078e0004 */
[--C-:B------:R-:W-:Y:S02]  /*0690*/  IMAD.U32 R4, R11, 0x2, R10.reuse ;  /* 0x000000020b047824 */ /* 0x100fe400078e000a */
[C---:B------:R-:W-:Y:S02]  /*06a0*/  IMAD.U32 R10, R13.reuse, 0x4, R10 ;  /* 0x000000040d0a7824 */ /* 0x040fe400078e000a */
[----:B------:R-:W-:Y:S01]  /*06b0*/  STS [R22], R14 ;  /* 0x0000000e16007388 */ /* 0x000fe20000000800 */
[----:B------:R-:W-:-:S03]  /*06c0*/  IMAD.U32 R8, R13, 0x4, R8 ;  /* 0x000000040d087824 */ /* 0x000fc600078e0008 */
        /* <DEDUP_REMOVED lines=18> */
.L_x_17:
[----:B------:R-:W-:Y:S05]  /*07f0*/  WARPSYNC.ALL ;  /* 0x0000000000007948 */ /* 0x000fea0003800000 */
[----:B------:R-:W-:Y:S06]  /*0800*/  BAR.SYNC.DEFER_BLOCKING 0x0 ;  /* 0x0000000000007b1d */ /* 0x000fec0000010000 */
[----:B------:R-:W-:Y:S05]  /*0810*/  @P0 EXIT ;  /* 0x000000000000094d */ /* 0x000fea0003800000 */
[----:B------:R-:W2:Y:S01]  /*0820*/  S2UR UR5, SR_CgaCtaId ;  /* 0x00000000000579c3 */ /* 0x000ea20000008800 */
[----:B01----:R-:W-:Y:S01]  /*0830*/  SHF.L.U32 R2, R0, 0x3, RZ ;  /* 0x0000000300027819 */ /* 0x003fe200000006ff */
[----:B------:R-:W-:Y:S01]  /*0840*/  UMOV UR4, 0x400 ;  /* 0x0000040000047882 */ /* 0x000fe20000000000 */
[----:B------:R-:W-:Y:S02]  /*0850*/  IMAD R9, R9, 0x40, R0 ;  /* 0x0000004009097824 */ /* 0x000fe400078e0200 */
[----:B------:R-:W-:-:S04]  /*0860*/  LOP3.LUT R3, R2, 0x1c0, RZ, 0xc0, !PT ;  /* 0x000001c002037812 */ /* 0x000fc800078ec0ff */
[----:B------:R-:W-:Y:S01]  /*0870*/  LOP3.LUT R3, R3, 0x7, R0, 0xf8, !PT ;  /* 0x0000000703037812 */ /* 0x000fe200078ef800 */
[----:B--2---:R-:W-:-:S06]  /*0880*/  ULEA UR4, UR5, UR4, 0x18 ;  /* 0x0000000405047291 */ /* 0x004fcc000f8ec0ff */
[----:B------:R-:W-:Y:S02]  /*0890*/  LEA R6, R3, UR4, 0x1 ;  /* 0x0000000403067c11 */ /* 0x000fe4000f8e08ff */
[----:B------:R-:W0:Y:S03]  /*08a0*/  LDC.64 R2, c[0x0][0x388] ;  /* 0x0000e200ff027b82 */ /* 0x000e260000000a00 */
[----:B------:R-:W1:Y:S04]  /*08b0*/  LDS.U16 R4, [R6] ;  /* 0x0000000006047984 */ /* 0x000e680000000400 */
[----:B------:R-:W2:Y:S01]  /*08c0*/  LDS.U16 R5, [R6+0x2000] ;  /* 0x0020000006057984 */ /* 0x000ea20000000400 */
[----:B0-----:R-:W-:-:S04]  /*08d0*/  IMAD.WIDE R2, R9, 0x8, R2 ;  /* 0x0000000809027825 */ /* 0x001fc800078e0202 */
[----:B-1----:R-:W-:Y:S02]  /*08e0*/  HADD2.F32 R4, -RZ, R4.H0_H0 ;  /* 0x20000004ff047230 */ /* 0x002fe40000004100 */
[----:B--2---:R-:W-:-:S05]  /*08f0*/  HADD2.F32 R5, -RZ, R5.H0_H0 ;  /* 0x20000005ff057230 */ /* 0x004fca0000004100 */
[----:B------:R-:W-:Y:S01]  /*0900*/  STG.E.64 desc[UR6][R2.64], R4 ;  /* 0x0000000402007986 */ /* 0x000fe2000c101b06 */
[----:B------:R-:W-:Y:S05]  /*0910*/  EXIT ;  /* 0x000000000000794d */ /* 0x000fea0003800000 */
.L_x_18:
        /* <DEDUP_REMOVED lines=14> */
.L_x_22:


//--------------------- .nv.shared._Z24ultraFastTensor512KernelPK6float2PS_i --------------------------
	.section	.nv.shared._Z24ultraFastTensor512KernelPK6float2PS_i,"aw",@nobits
	.sectionflags	@""
	.align	16
	.zero		1024


//--------------------- .nv.shared.reserved.0     --------------------------
	.section	.nv.shared.reserved.0,"aw",@nobits
	.weak		__nv_reservedSMEM_offset_0_alias
	.size		__nv_reservedSMEM_offset_0_alias, 0, 64
	.other		__nv_reservedSMEM_offset_0_alias,@"STO_CUDA_RESERVED_SHARED STV_DEFAULT"
__nv_reservedSMEM_offset_0_alias:
	.zero		0
	.zero		64


//--------------------- .nv.shared._Z24ultraFastTensor256KernelPK6float2PS_i --------------------------
	.section	.nv.shared._Z24ultraFastTensor256KernelPK6float2PS_i,"aw",@nobits
	.sectionflags	@""
	.align	16
	.zero		1024


//--------------------- .nv.shared._Z24ultraFastTensor128KernelPK6float2PS_i --------------------------
	.section	.nv.shared._Z24ultraFastTensor128KernelPK6float2PS_i,"aw",@nobits
	.sectionflags	@""
	.align	16
	.zero		1024


//--------------------- .nv.shared._Z23ultraFastTensor64KernelPK6float2PS_i --------------------------
	.section	.nv.shared._Z23ultraFastTensor64KernelPK6float2PS_i,"aw",@nobits
	.sectionflags	@""
	.align	16
	.zero		1024


//--------------------- .nv.constant0._Z24ultraFastTensor512KernelPK6float2PS_i --------------------------
	.section	.nv.constant0._Z24ultraFastTensor512KernelPK6float2PS_i,"a",@progbits
	.sectionflags	@""
	.align	4
.nv.constant0._Z24ultraFastTensor512KernelPK6float2PS_i:
	.zero		916


//--------------------- .nv.constant0._Z24ultraFastTensor256KernelPK6float2PS_i --------------------------
	.section	.nv.constant0._Z24ultraFastTensor256KernelPK6float2PS_i,"a",@progbits
	.sectionflags	@""
	.align	4
.nv.constant0._Z24ultraFastTensor256KernelPK6float2PS_i:
	.zero		916


//--------------------- .nv.constant0._Z24ultraFastTensor128KernelPK6float2PS_i --------------------------
	.section	.nv.constant0._Z24ultraFastTensor128KernelPK6float2PS_i,"a",@progbits
	.sectionflags	@""
	.align	4
.nv.constant0._Z24ultraFastTensor128KernelPK6float2PS_i:
	.zero		916


//--------------------- .nv.constant0._Z23ultraFastTensor64KernelPK6float2PS_i --------------------------
	.section	.nv.constant0._Z23ultraFastTensor64KernelPK6float2PS_i,"a",@progbits
	.sectionflags	@""
	.align	4
.nv.constant0._Z23ultraFastTensor64KernelPK6float2PS_i:
	.zero		916


//--------------------- SYMBOLS --------------------------

	.type		.nv.reservedSmem.offset0,@object
	.size		.nv.reservedSmem.offset0,0x4
	.type		.nv.reservedSmem.cap,@object
	.size		.nv.reservedSmem.cap,0x4
